//
// Generated by NVIDIA NVVM Compiler
//
// Compiler Build ID: CL-36424714
// Cuda compilation tools, release 13.0, V13.0.88
// Based on NVVM 20.0.0
//

.version 9.0
.target sm_100
.address_size 64

	// .globl	_Z28compute_optical_depth_kernelPdPiPKddS2_iii

.visible .entry _Z28compute_optical_depth_kernelPdPiPKddS2_iii(
	.param .u64 .ptr .align 1 _Z28compute_optical_depth_kernelPdPiPKddS2_iii_param_0,
	.param .u64 .ptr .align 1 _Z28compute_optical_depth_kernelPdPiPKddS2_iii_param_1,
	.param .u64 .ptr .align 1 _Z28compute_optical_depth_kernelPdPiPKddS2_iii_param_2,
	.param .f64 _Z28compute_optical_depth_kernelPdPiPKddS2_iii_param_3,
	.param .u64 .ptr .align 1 _Z28compute_optical_depth_kernelPdPiPKddS2_iii_param_4,
	.param .u32 _Z28compute_optical_depth_kernelPdPiPKddS2_iii_param_5,
	.param .u32 _Z28compute_optical_depth_kernelPdPiPKddS2_iii_param_6,
	.param .u32 _Z28compute_optical_depth_kernelPdPiPKddS2_iii_param_7
)
{
	.reg .pred 	%p<13>;
	.reg .b16 	%rs<11>;
	.reg .b32 	%r<58>;
	.reg .b64 	%rd<53>;
	.reg .b64 	%fd<88>;

	ld.param.u64 	%rd6, [_Z28compute_optical_depth_kernelPdPiPKddS2_iii_param_1];
	ld.param.u64 	%rd7, [_Z28compute_optical_depth_kernelPdPiPKddS2_iii_param_2];
	ld.param.u64 	%rd8, [_Z28compute_optical_depth_kernelPdPiPKddS2_iii_param_4];
	ld.param.u32 	%r26, [_Z28compute_optical_depth_kernelPdPiPKddS2_iii_param_5];
	ld.param.u32 	%r27, [_Z28compute_optical_depth_kernelPdPiPKddS2_iii_param_6];
	cvta.to.global.u64 	%rd1, %rd8;
	cvta.to.global.u64 	%rd2, %rd7;
	mov.u32 	%r28, %ctaid.x;
	mov.u32 	%r29, %ntid.x;
	mul.lo.s32 	%r1, %r28, %r29;
	mov.u32 	%r2, %tid.x;
	add.s32 	%r3, %r1, %r2;
	setp.ge.s32 	%p1, %r3, %r26;
	@%p1 bra 	$L__BB0_18;
	cvta.to.global.u64 	%rd9, %rd6;
	mul.wide.s32 	%rd10, %r3, 4;
	add.s64 	%rd3, %rd9, %rd10;
	mov.b32 	%r30, -1;
	st.global.u32 	[%rd3], %r30;
	setp.lt.s32 	%p2, %r27, 1;
	@%p2 bra 	$L__BB0_18;
	add.s32 	%r4, %r27, -1;
	shl.b32 	%r5, %r26, 3;
	add.s32 	%r32, %r2, %r26;
	add.s32 	%r6, %r32, %r1;
	mov.b32 	%r50, 0;
	mov.b16 	%rs9, 0;
	mul.wide.s32 	%rd44, %r26, 8;
	mov.u16 	%rs10, %rs9;
$L__BB0_3:
	mov.u32 	%r7, %r50;
	ld.param.u64 	%rd52, [_Z28compute_optical_depth_kernelPdPiPKddS2_iii_param_0];
	add.s32 	%r50, %r7, 1;
	add.s16 	%rs10, %rs10, 1;
	mad.lo.s32 	%r33, %r7, %r26, %r3;
	cvta.to.global.u64 	%rd11, %rd52;
	mul.wide.s32 	%rd12, %r33, 8;
	add.s64 	%rd4, %rd11, %rd12;
	mov.b64 	%rd13, 0;
	st.global.u64 	[%rd4], %rd13;
	ld.global.u32 	%r34, [%rd3];
	setp.gt.s32 	%p3, %r34, -1;
	@%p3 bra 	$L__BB0_17;
	mul.lo.s32 	%r9, %r7, %r4;
	setp.lt.u32 	%p4, %r7, 7;
	mov.b32 	%r56, 0;
	mov.f64 	%fd87, 0d0000000000000000;
	@%p4 bra 	$L__BB0_7;
	and.b32  	%r36, %r50, -8;
	neg.s32 	%r54, %r36;
	mov.f64 	%fd87, 0d0000000000000000;
	mov.u32 	%r51, %r9;
	mov.u32 	%r52, %r6;
	mov.u32 	%r53, %r3;
$L__BB0_6:
	.pragma "nounroll";
	and.b32  	%r56, %r50, -8;
	mul.wide.s32 	%rd14, %r51, 8;
	add.s64 	%rd15, %rd2, %rd14;
	ld.global.f64 	%fd17, [%rd15];
	mul.wide.s32 	%rd16, %r52, 8;
	add.s64 	%rd17, %rd1, %rd16;
	ld.global.f64 	%fd18, [%rd17];
	mul.wide.s32 	%rd18, %r53, 8;
	add.s64 	%rd19, %rd1, %rd18;
	ld.global.f64 	%fd19, [%rd19];
	add.f64 	%fd20, %fd18, %fd19;
	fma.rn.f64 	%fd21, %fd17, %fd20, %fd87;
	ld.global.f64 	%fd22, [%rd15+8];
	mul.wide.s32 	%rd20, %r26, 8;
	add.s64 	%rd21, %rd17, %rd20;
	ld.global.f64 	%fd23, [%rd21];
	add.f64 	%fd24, %fd23, %fd18;
	fma.rn.f64 	%fd25, %fd22, %fd24, %fd21;
	ld.global.f64 	%fd26, [%rd15+16];
	add.s64 	%rd22, %rd21, %rd20;
	ld.global.f64 	%fd27, [%rd22];
	add.f64 	%fd28, %fd27, %fd23;
	fma.rn.f64 	%fd29, %fd26, %fd28, %fd25;
	ld.global.f64 	%fd30, [%rd15+24];
	add.s64 	%rd23, %rd22, %rd20;
	ld.global.f64 	%fd31, [%rd23];
	add.f64 	%fd32, %fd31, %fd27;
	fma.rn.f64 	%fd33, %fd30, %fd32, %fd29;
	ld.global.f64 	%fd34, [%rd15+32];
	add.s64 	%rd24, %rd23, %rd20;
	ld.global.f64 	%fd35, [%rd24];
	add.f64 	%fd36, %fd35, %fd31;
	fma.rn.f64 	%fd37, %fd34, %fd36, %fd33;
	ld.global.f64 	%fd38, [%rd15+40];
	add.s64 	%rd25, %rd24, %rd20;
	ld.global.f64 	%fd39, [%rd25];
	add.f64 	%fd40, %fd39, %fd35;
	fma.rn.f64 	%fd41, %fd38, %fd40, %fd37;
	ld.global.f64 	%fd42, [%rd15+48];
	add.s64 	%rd26, %rd25, %rd20;
	ld.global.f64 	%fd43, [%rd26];
	add.f64 	%fd44, %fd43, %fd39;
	fma.rn.f64 	%fd45, %fd42, %fd44, %fd41;
	ld.global.f64 	%fd46, [%rd15+56];
	add.s64 	%rd27, %rd26, %rd20;
	ld.global.f64 	%fd47, [%rd27];
	add.f64 	%fd48, %fd47, %fd43;
	fma.rn.f64 	%fd87, %fd46, %fd48, %fd45;
	add.s32 	%r54, %r54, 8;
	add.s32 	%r53, %r53, %r5;
	add.s32 	%r52, %r52, %r5;
	add.s32 	%r51, %r51, 8;
	setp.ne.s32 	%p5, %r54, 0;
	@%p5 bra 	$L__BB0_6;
$L__BB0_7:
	and.b32  	%r37, %r50, 7;
	setp.eq.s32 	%p6, %r37, 0;
	@%p6 bra 	$L__BB0_15;
	cvt.u32.u16 	%r38, %rs10;
	and.b32  	%r21, %r38, 7;
	add.s32 	%r39, %r21, -1;
	setp.lt.u32 	%p7, %r39, 3;
	@%p7 bra 	$L__BB0_10;
	add.s32 	%r40, %r56, %r9;
	mul.wide.s32 	%rd28, %r40, 8;
	add.s64 	%rd29, %rd2, %rd28;
	ld.global.f64 	%fd50, [%rd29];
	mad.lo.s32 	%r41, %r56, %r26, %r3;
	add.s32 	%r42, %r41, %r26;
	mul.wide.s32 	%rd30, %r42, 8;
	add.s64 	%rd31, %rd1, %rd30;
	ld.global.f64 	%fd51, [%rd31];
	mul.wide.s32 	%rd32, %r41, 8;
	add.s64 	%rd33, %rd1, %rd32;
	ld.global.f64 	%fd52, [%rd33];
	add.f64 	%fd53, %fd51, %fd52;
	fma.rn.f64 	%fd54, %fd50, %fd53, %fd87;
	ld.global.f64 	%fd55, [%rd29+8];
	add.s64 	%rd35, %rd31, %rd44;
	ld.global.f64 	%fd56, [%rd35];
	add.f64 	%fd57, %fd56, %fd51;
	fma.rn.f64 	%fd58, %fd55, %fd57, %fd54;
	ld.global.f64 	%fd59, [%rd29+16];
	add.s64 	%rd36, %rd35, %rd44;
	ld.global.f64 	%fd60, [%rd36];
	add.f64 	%fd61, %fd60, %fd56;
	fma.rn.f64 	%fd62, %fd59, %fd61, %fd58;
	ld.global.f64 	%fd63, [%rd29+24];
	add.s32 	%r56, %r56, 4;
	add.s64 	%rd37, %rd36, %rd44;
	ld.global.f64 	%fd64, [%rd37];
	add.f64 	%fd65, %fd64, %fd60;
	fma.rn.f64 	%fd87, %fd63, %fd65, %fd62;
$L__BB0_10:
	and.b32  	%r43, %r21, 3;
	setp.eq.s32 	%p8, %r43, 0;
	@%p8 bra 	$L__BB0_15;
	and.b16  	%rs7, %rs9, 3;
	setp.eq.s16 	%p9, %rs7, 0;
	@%p9 bra 	$L__BB0_13;
	add.s32 	%r44, %r56, %r9;
	mul.wide.s32 	%rd38, %r44, 8;
	add.s64 	%rd39, %rd2, %rd38;
	ld.global.f64 	%fd67, [%rd39];
	mad.lo.s32 	%r45, %r56, %r26, %r3;
	add.s32 	%r46, %r45, %r26;
	mul.wide.s32 	%rd40, %r46, 8;
	add.s64 	%rd41, %rd1, %rd40;
	ld.global.f64 	%fd68, [%rd41];
	mul.wide.s32 	%rd42, %r45, 8;
	add.s64 	%rd43, %rd1, %rd42;
	ld.global.f64 	%fd69, [%rd43];
	add.f64 	%fd70, %fd68, %fd69;
	fma.rn.f64 	%fd71, %fd67, %fd70, %fd87;
	ld.global.f64 	%fd72, [%rd39+8];
	add.s32 	%r56, %r56, 2;
	add.s64 	%rd45, %rd41, %rd44;
	ld.global.f64 	%fd73, [%rd45];
	add.f64 	%fd74, %fd73, %fd68;
	fma.rn.f64 	%fd87, %fd72, %fd74, %fd71;
$L__BB0_13:
	and.b16  	%rs8, %rs9, 1;
	setp.eq.b16 	%p10, %rs8, 1;
	@%p10 bra 	$L__BB0_15;
	add.s32 	%r47, %r56, %r9;
	mul.wide.s32 	%rd46, %r47, 8;
	add.s64 	%rd47, %rd2, %rd46;
	ld.global.f64 	%fd75, [%rd47];
	mad.lo.s32 	%r48, %r56, %r26, %r3;
	add.s32 	%r49, %r48, %r26;
	mul.wide.s32 	%rd48, %r49, 8;
	add.s64 	%rd49, %rd1, %rd48;
	ld.global.f64 	%fd76, [%rd49];
	mul.wide.s32 	%rd50, %r48, 8;
	add.s64 	%rd51, %rd1, %rd50;
	ld.global.f64 	%fd77, [%rd51];
	add.f64 	%fd78, %fd76, %fd77;
	fma.rn.f64 	%fd87, %fd75, %fd78, %fd87;
$L__BB0_15:
	ld.param.f64 	%fd79, [_Z28compute_optical_depth_kernelPdPiPKddS2_iii_param_3];
	st.global.f64 	[%rd4], %fd87;
	setp.leu.f64 	%p11, %fd87, %fd79;
	@%p11 bra 	$L__BB0_17;
	st.global.u32 	[%rd3], %r7;
$L__BB0_17:
	setp.ne.s32 	%p12, %r50, %r27;
	add.s16 	%rs9, %rs9, 1;
	@%p12 bra 	$L__BB0_3;
$L__BB0_18:
	ret;

}
	// .globl	_Z23compute_spectrum_kernelPKdS0_S0_Pdiiid
.visible .entry _Z23compute_spectrum_kernelPKdS0_S0_Pdiiid(
	.param .u64 .ptr .align 1 _Z23compute_spectrum_kernelPKdS0_S0_Pdiiid_param_0,
	.param .u64 .ptr .align 1 _Z23compute_spectrum_kernelPKdS0_S0_Pdiiid_param_1,
	.param .u64 .ptr .align 1 _Z23compute_spectrum_kernelPKdS0_S0_Pdiiid_param_2,
	.param .u64 .ptr .align 1 _Z23compute_spectrum_kernelPKdS0_S0_Pdiiid_param_3,
	.param .u32 _Z23compute_spectrum_kernelPKdS0_S0_Pdiiid_param_4,
	.param .u32 _Z23compute_spectrum_kernelPKdS0_S0_Pdiiid_param_5,
	.param .u32 _Z23compute_spectrum_kernelPKdS0_S0_Pdiiid_param_6,
	.param .f64 _Z23compute_spectrum_kernelPKdS0_S0_Pdiiid_param_7
)
{
	.reg .pred 	%p<15>;
	.reg .b32 	%r<79>;
	.reg .b32 	%f<7>;
	.reg .b64 	%rd<24>;
	.reg .b64 	%fd<113>;

	ld.param.u64 	%rd9, [_Z23compute_spectrum_kernelPKdS0_S0_Pdiiid_param_0];
	ld.param.u64 	%rd10, [_Z23compute_spectrum_kernelPKdS0_S0_Pdiiid_param_1];
	ld.param.u64 	%rd11, [_Z23compute_spectrum_kernelPKdS0_S0_Pdiiid_param_2];
	ld.param.u32 	%r26, [_Z23compute_spectrum_kernelPKdS0_S0_Pdiiid_param_4];
	ld.param.u32 	%r27, [_Z23compute_spectrum_kernelPKdS0_S0_Pdiiid_param_5];
	ld.param.u32 	%r28, [_Z23compute_spectrum_kernelPKdS0_S0_Pdiiid_param_6];
	cvta.to.global.u64 	%rd1, %rd11;
	cvta.to.global.u64 	%rd2, %rd9;
	cvta.to.global.u64 	%rd3, %rd10;
	mov.u32 	%r29, %ctaid.x;
	mov.u32 	%r30, %ntid.x;
	mov.u32 	%r31, %tid.x;
	mad.lo.s32 	%r1, %r29, %r30, %r31;
	setp.ge.s32 	%p1, %r1, %r26;
	@%p1 bra 	$L__BB1_18;
	add.s32 	%r32, %r27, -1;
	setp.ge.s32 	%p2, %r28, %r32;
	mul.wide.s32 	%rd12, %r28, 8;
	add.s64 	%rd4, %rd3, %rd12;
	mov.f64 	%fd112, 0d0000000000000000;
	@%p2 bra 	$L__BB1_17;
	sub.s32 	%r33, %r28, %r27;
	and.b32  	%r34, %r33, 1;
	setp.eq.b32 	%p3, %r34, 1;
	mov.f64 	%fd111, 0d0000000000000000;
	mov.u32 	%r74, %r28;
	@%p3 bra 	$L__BB1_7;
	mad.lo.s32 	%r35, %r28, %r26, %r1;
	mul.wide.s32 	%rd13, %r35, 8;
	add.s64 	%rd14, %rd2, %rd13;
	ld.global.f64 	%fd1, [%rd14];
	neg.f64 	%fd29, %fd1;
	fma.rn.f64 	%fd30, %fd1, 0dBFF71547652B82FE, 0d4338000000000000;
	{
	.reg .b32 %temp; 
	mov.b64 	{%r2, %temp}, %fd30;
	}
	mov.f64 	%fd31, 0dC338000000000000;
	add.rn.f64 	%fd32, %fd30, %fd31;
	fma.rn.f64 	%fd33, %fd32, 0dBFE62E42FEFA39EF, %fd29;
	fma.rn.f64 	%fd34, %fd32, 0dBC7ABC9E3B39803F, %fd33;
	fma.rn.f64 	%fd35, %fd34, 0d3E5ADE1569CE2BDF, 0d3E928AF3FCA213EA;
	fma.rn.f64 	%fd36, %fd35, %fd34, 0d3EC71DEE62401315;
	fma.rn.f64 	%fd37, %fd36, %fd34, 0d3EFA01997C89EB71;
	fma.rn.f64 	%fd38, %fd37, %fd34, 0d3F2A01A014761F65;
	fma.rn.f64 	%fd39, %fd38, %fd34, 0d3F56C16C1852B7AF;
	fma.rn.f64 	%fd40, %fd39, %fd34, 0d3F81111111122322;
	fma.rn.f64 	%fd41, %fd40, %fd34, 0d3FA55555555502A1;
	fma.rn.f64 	%fd42, %fd41, %fd34, 0d3FC5555555555511;
	fma.rn.f64 	%fd43, %fd42, %fd34, 0d3FE000000000000B;
	fma.rn.f64 	%fd44, %fd43, %fd34, 0d3FF0000000000000;
	fma.rn.f64 	%fd45, %fd44, %fd34, 0d3FF0000000000000;
	{
	.reg .b32 %temp; 
	mov.b64 	{%r3, %temp}, %fd45;
	}
	{
	.reg .b32 %temp; 
	mov.b64 	{%temp, %r4}, %fd45;
	}
	shl.b32 	%r36, %r2, 20;
	add.s32 	%r37, %r36, %r4;
	mov.b64 	%fd105, {%r3, %r37};
	{
	.reg .b32 %temp; 
	mov.b64 	{%temp, %r38}, %fd29;
	}
	mov.b32 	%f4, %r38;
	abs.f32 	%f1, %f4;
	setp.lt.f32 	%p4, %f1, 0f4086232B;
	@%p4 bra 	$L__BB1_6;
	setp.gt.f64 	%p5, %fd1, 0d0000000000000000;
	mov.f64 	%fd46, 0d7FF0000000000000;
	sub.f64 	%fd47, %fd46, %fd1;
	selp.f64 	%fd105, 0d0000000000000000, %fd47, %p5;
	setp.geu.f32 	%p6, %f1, 0f40874800;
	@%p6 bra 	$L__BB1_6;
	shr.u32 	%r39, %r2, 31;
	add.s32 	%r40, %r2, %r39;
	shr.s32 	%r41, %r40, 1;
	shl.b32 	%r42, %r41, 20;
	add.s32 	%r43, %r4, %r42;
	mov.b64 	%fd48, {%r3, %r43};
	sub.s32 	%r44, %r2, %r41;
	shl.b32 	%r45, %r44, 20;
	add.s32 	%r46, %r45, 1072693248;
	mov.b32 	%r47, 0;
	mov.b64 	%fd49, {%r47, %r46};
	mul.f64 	%fd105, %fd49, %fd48;
$L__BB1_6:
	ld.global.f64 	%fd50, [%rd1];
	ld.global.f64 	%fd51, [%rd4];
	mul.f64 	%fd52, %fd105, %fd51;
	fma.rn.f64 	%fd111, %fd50, %fd52, 0d0000000000000000;
	add.s32 	%r74, %r28, 1;
$L__BB1_7:
	add.s32 	%r48, %r27, -2;
	setp.eq.s32 	%p7, %r48, %r28;
	@%p7 bra 	$L__BB1_16;
	sub.s32 	%r78, %r74, %r27;
	add.s32 	%r77, %r74, 1;
	sub.s32 	%r76, %r74, %r28;
	mad.lo.s32 	%r75, %r74, %r26, %r1;
	shl.b32 	%r11, %r26, 1;
	mul.wide.s32 	%rd18, %r26, 8;
$L__BB1_9:
	mul.wide.s32 	%rd15, %r75, 8;
	add.s64 	%rd5, %rd2, %rd15;
	ld.global.f64 	%fd10, [%rd5];
	neg.f64 	%fd53, %fd10;
	fma.rn.f64 	%fd54, %fd10, 0dBFF71547652B82FE, 0d4338000000000000;
	{
	.reg .b32 %temp; 
	mov.b64 	{%r16, %temp}, %fd54;
	}
	mov.f64 	%fd55, 0dC338000000000000;
	add.rn.f64 	%fd56, %fd54, %fd55;
	fma.rn.f64 	%fd57, %fd56, 0dBFE62E42FEFA39EF, %fd53;
	fma.rn.f64 	%fd58, %fd56, 0dBC7ABC9E3B39803F, %fd57;
	fma.rn.f64 	%fd59, %fd58, 0d3E5ADE1569CE2BDF, 0d3E928AF3FCA213EA;
	fma.rn.f64 	%fd60, %fd59, %fd58, 0d3EC71DEE62401315;
	fma.rn.f64 	%fd61, %fd60, %fd58, 0d3EFA01997C89EB71;
	fma.rn.f64 	%fd62, %fd61, %fd58, 0d3F2A01A014761F65;
	fma.rn.f64 	%fd63, %fd62, %fd58, 0d3F56C16C1852B7AF;
	fma.rn.f64 	%fd64, %fd63, %fd58, 0d3F81111111122322;
	fma.rn.f64 	%fd65, %fd64, %fd58, 0d3FA55555555502A1;
	fma.rn.f64 	%fd66, %fd65, %fd58, 0d3FC5555555555511;
	fma.rn.f64 	%fd67, %fd66, %fd58, 0d3FE000000000000B;
	fma.rn.f64 	%fd68, %fd67, %fd58, 0d3FF0000000000000;
	fma.rn.f64 	%fd69, %fd68, %fd58, 0d3FF0000000000000;
	{
	.reg .b32 %temp; 
	mov.b64 	{%r17, %temp}, %fd69;
	}
	{
	.reg .b32 %temp; 
	mov.b64 	{%temp, %r18}, %fd69;
	}
	shl.b32 	%r49, %r16, 20;
	add.s32 	%r50, %r49, %r18;
	mov.b64 	%fd109, {%r17, %r50};
	{
	.reg .b32 %temp; 
	mov.b64 	{%temp, %r51}, %fd53;
	}
	mov.b32 	%f5, %r51;
	abs.f32 	%f2, %f5;
	setp.lt.f32 	%p8, %f2, 0f4086232B;
	@%p8 bra 	$L__BB1_12;
	setp.gt.f64 	%p9, %fd10, 0d0000000000000000;
	mov.f64 	%fd70, 0d7FF0000000000000;
	sub.f64 	%fd71, %fd70, %fd10;
	selp.f64 	%fd109, 0d0000000000000000, %fd71, %p9;
	setp.geu.f32 	%p10, %f2, 0f40874800;
	@%p10 bra 	$L__BB1_12;
	shr.u32 	%r52, %r16, 31;
	add.s32 	%r53, %r16, %r52;
	shr.s32 	%r54, %r53, 1;
	shl.b32 	%r55, %r54, 20;
	add.s32 	%r56, %r18, %r55;
	mov.b64 	%fd72, {%r17, %r56};
	sub.s32 	%r57, %r16, %r54;
	shl.b32 	%r58, %r57, 20;
	add.s32 	%r59, %r58, 1072693248;
	mov.b32 	%r60, 0;
	mov.b64 	%fd73, {%r60, %r59};
	mul.f64 	%fd109, %fd73, %fd72;
$L__BB1_12:
	mul.wide.s32 	%rd16, %r76, 8;
	add.s64 	%rd6, %rd1, %rd16;
	ld.global.f64 	%fd74, [%rd6];
	add.s32 	%r61, %r77, -1;
	mul.wide.s32 	%rd17, %r61, 8;
	add.s64 	%rd7, %rd3, %rd17;
	ld.global.f64 	%fd75, [%rd7];
	mul.f64 	%fd76, %fd109, %fd75;
	fma.rn.f64 	%fd15, %fd74, %fd76, %fd111;
	add.s64 	%rd19, %rd5, %rd18;
	ld.global.f64 	%fd16, [%rd19];
	neg.f64 	%fd77, %fd16;
	fma.rn.f64 	%fd78, %fd16, 0dBFF71547652B82FE, 0d4338000000000000;
	{
	.reg .b32 %temp; 
	mov.b64 	{%r19, %temp}, %fd78;
	}
	mov.f64 	%fd79, 0dC338000000000000;
	add.rn.f64 	%fd80, %fd78, %fd79;
	fma.rn.f64 	%fd81, %fd80, 0dBFE62E42FEFA39EF, %fd77;
	fma.rn.f64 	%fd82, %fd80, 0dBC7ABC9E3B39803F, %fd81;
	fma.rn.f64 	%fd83, %fd82, 0d3E5ADE1569CE2BDF, 0d3E928AF3FCA213EA;
	fma.rn.f64 	%fd84, %fd83, %fd82, 0d3EC71DEE62401315;
	fma.rn.f64 	%fd85, %fd84, %fd82, 0d3EFA01997C89EB71;
	fma.rn.f64 	%fd86, %fd85, %fd82, 0d3F2A01A014761F65;
	fma.rn.f64 	%fd87, %fd86, %fd82, 0d3F56C16C1852B7AF;
	fma.rn.f64 	%fd88, %fd87, %fd82, 0d3F81111111122322;
	fma.rn.f64 	%fd89, %fd88, %fd82, 0d3FA55555555502A1;
	fma.rn.f64 	%fd90, %fd89, %fd82, 0d3FC5555555555511;
	fma.rn.f64 	%fd91, %fd90, %fd82, 0d3FE000000000000B;
	fma.rn.f64 	%fd92, %fd91, %fd82, 0d3FF0000000000000;
	fma.rn.f64 	%fd93, %fd92, %fd82, 0d3FF0000000000000;
	{
	.reg .b32 %temp; 
	mov.b64 	{%r20, %temp}, %fd93;
	}
	{
	.reg .b32 %temp; 
	mov.b64 	{%temp, %r21}, %fd93;
	}
	shl.b32 	%r62, %r19, 20;
	add.s32 	%r63, %r62, %r21;
	mov.b64 	%fd110, {%r20, %r63};
	{
	.reg .b32 %temp; 
	mov.b64 	{%temp, %r64}, %fd77;
	}
	mov.b32 	%f6, %r64;
	abs.f32 	%f3, %f6;
	setp.lt.f32 	%p11, %f3, 0f4086232B;
	@%p11 bra 	$L__BB1_15;
	setp.gt.f64 	%p12, %fd16, 0d0000000000000000;
	mov.f64 	%fd94, 0d7FF0000000000000;
	sub.f64 	%fd95, %fd94, %fd16;
	selp.f64 	%fd110, 0d0000000000000000, %fd95, %p12;
	setp.geu.f32 	%p13, %f3, 0f40874800;
	@%p13 bra 	$L__BB1_15;
	shr.u32 	%r65, %r19, 31;
	add.s32 	%r66, %r19, %r65;
	shr.s32 	%r67, %r66, 1;
	shl.b32 	%r68, %r67, 20;
	add.s32 	%r69, %r21, %r68;
	mov.b64 	%fd96, {%r20, %r69};
	sub.s32 	%r70, %r19, %r67;
	shl.b32 	%r71, %r70, 20;
	add.s32 	%r72, %r71, 1072693248;
	mov.b32 	%r73, 0;
	mov.b64 	%fd97, {%r73, %r72};
	mul.f64 	%fd110, %fd97, %fd96;
$L__BB1_15:
	ld.global.f64 	%fd98, [%rd6+8];
	ld.global.f64 	%fd99, [%rd7+8];
	mul.f64 	%fd100, %fd110, %fd99;
	fma.rn.f64 	%fd111, %fd98, %fd100, %fd15;
	add.s32 	%r78, %r78, 2;
	add.s32 	%r77, %r77, 2;
	add.s32 	%r76, %r76, 2;
	add.s32 	%r75, %r75, %r11;
	setp.ne.s32 	%p14, %r78, -1;
	@%p14 bra 	$L__BB1_9;
$L__BB1_16:
	add.f64 	%fd112, %fd111, %fd111;
$L__BB1_17:
	ld.param.f64 	%fd104, [_Z23compute_spectrum_kernelPKdS0_S0_Pdiiid_param_7];
	ld.param.u64 	%rd23, [_Z23compute_spectrum_kernelPKdS0_S0_Pdiiid_param_3];
	ld.global.f64 	%fd101, [%rd4];
	fma.rn.f64 	%fd102, %fd101, %fd101, %fd112;
	div.rn.f64 	%fd103, %fd102, %fd104;
	cvta.to.global.u64 	%rd20, %rd23;
	mul.wide.s32 	%rd21, %r1, 8;
	add.s64 	%rd22, %rd20, %rd21;
	st.global.f64 	[%rd22], %fd103;
$L__BB1_18:
	ret;

}


// ===== COMPILED SASS (sm_100) =====

	.target	sm_100

	.elftype	@"ET_EXEC"


//--------------------- .note.nv.tkinfo           --------------------------
	.section	.note.nv.tkinfo,"",@"SHT_NOTE"
	.sectionflags	@"SHF_NOTE_NV_TKINFO"
	.tkinfo
        /*0018*/ 	.word	0x00000002
        /*0030*/ 	.string	""
        /*0030*/ 	.string	"ptxas"
        /*0030*/ 	.string	"Cuda compilation tools, release 13.0, V13.0.88"
        /*0030*/ 	.string	"Build cuda_13.0.r13.0/compiler.36424714_0"
        /*0030*/ 	.string	"-arch sm_100 -m 64 "



//--------------------- .note.nv.cuinfo           --------------------------
	.section	.note.nv.cuinfo,"",@"SHT_NOTE"
	.sectionflags	@"SHF_NOTE_NV_CUINFO"
        /*0018*/ 	.short	0x0002
        /*001a*/ 	.short	0x0064
        /*001c*/ 	.short	0x0082
	.zero		2


//--------------------- .nv.info                  --------------------------
	.section	.nv.info,"",@"SHT_CUDA_INFO"
	.align	4


	//----- nvinfo : EIATTR_REGCOUNT
	.align		4
        /*0000*/ 	.byte	0x04, 0x2f
        /*0002*/ 	.short	(.L_1 - .L_0)
	.align		4
.L_0:
        /*0004*/ 	.word	index@(_Z28compute_optical_depth_kernelPdPiPKddS2_iii)
        /*0008*/ 	.word	0x00000020


	//----- nvinfo : EIATTR_FRAME_SIZE
	.align		4
.L_1:
        /*000c*/ 	.byte	0x04, 0x11
        /*000e*/ 	.short	(.L_3 - .L_2)
	.align		4
.L_2:
        /*0010*/ 	.word	index@(_Z28compute_optical_depth_kernelPdPiPKddS2_iii)
        /*0014*/ 	.word	0x00000000


	//----- nvinfo : EIATTR_REGCOUNT
	.align		4
.L_3:
        /*0018*/ 	.byte	0x04, 0x2f
        /*001a*/ 	.short	(.L_5 - .L_4)
	.align		4
.L_4:
        /*001c*/ 	.word	index@(_Z23compute_spectrum_kernelPKdS0_S0_Pdiiid)
        /*0020*/ 	.word	0x00000020


	//----- nvinfo : EIATTR_FRAME_SIZE
	.align		4
.L_5:
        /*0024*/ 	.byte	0x04, 0x11
        /*0026*/ 	.short	(.L_7 - .L_6)
	.align		4
.L_6:
        /*0028*/ 	.word	index@($__internal_0_$__cuda_sm20_div_rn_f64_full)
        /*002c*/ 	.word	0x00000000


	//----- nvinfo : EIATTR_FRAME_SIZE
	.align		4
.L_7:
        /*0030*/ 	.byte	0x04, 0x11
        /*0032*/ 	.short	(.L_9 - .L_8)
	.align		4
.L_8:
        /*0034*/ 	.word	index@(_Z23compute_spectrum_kernelPKdS0_S0_Pdiiid)
        /*0038*/ 	.word	0x00000000


	//----- nvinfo : EIATTR_MIN_STACK_SIZE
	.align		4
.L_9:
        /*003c*/ 	.byte	0x04, 0x12
        /*003e*/ 	.short	(.L_11 - .L_10)
	.align		4
.L_10:
        /*0040*/ 	.word	index@(_Z23compute_spectrum_kernelPKdS0_S0_Pdiiid)
        /*0044*/ 	.word	0x00000000


	//----- nvinfo : EIATTR_MIN_STACK_SIZE
	.align		4
.L_11:
        /*0048*/ 	.byte	0x04, 0x12
        /*004a*/ 	.short	(.L_13 - .L_12)
	.align		4
.L_12:
        /*004c*/ 	.word	index@(_Z28compute_optical_depth_kernelPdPiPKddS2_iii)
        /*0050*/ 	.word	0x00000000
.L_13:


//--------------------- .nv.compat                --------------------------
	.section	.nv.compat,"",@"SHT_CUDA_COMPAT_INFO"
	.align	4
        /*0000*/ 	.byte	0x02, 0x09, 0x00, 0x00, 0x02, 0x02, 0x01, 0x00, 0x02, 0x05, 0x05, 0x00, 0x03, 0x07, 0x01, 0x01
        /*0010*/ 	.byte	0x02, 0x03, 0x00, 0x00, 0x02, 0x06, 0x01, 0x00, 0x04, 0x0b, 0x08, 0x00, 0x01, 0x00, 0x00, 0x00
        /*0020*/ 	.byte	0x00, 0x00, 0x00, 0x00


//--------------------- .nv.info._Z23compute_spectrum_kernelPKdS0_S0_Pdiiid --------------------------
	.section	.nv.info._Z23compute_spectrum_kernelPKdS0_S0_Pdiiid,"",@"SHT_CUDA_INFO"
	.sectionflags	@""
	.align	4


	//----- nvinfo : EIATTR_CUDA_API_VERSION
	.align		4
        /*0000*/ 	.byte	0x04, 0x37
        /*0002*/ 	.short	(.L_15 - .L_14)
.L_14:
        /*0004*/ 	.word	0x00000082


	//----- nvinfo : EIATTR_KPARAM_INFO
	.align		4
.L_15:
        /*0008*/ 	.byte	0x04, 0x17
        /*000a*/ 	.short	(.L_17 - .L_16)
.L_16:
        /*000c*/ 	.word	0x00000000
        /*0010*/ 	.short	0x0007
        /*0012*/ 	.short	0x0030
        /*0014*/ 	.byte	0x00, 0xf0, 0x21, 0x00


	//----- nvinfo : EIATTR_KPARAM_INFO
	.align		4
.L_17:
        /*0018*/ 	.byte	0x04, 0x17
        /*001a*/ 	.short	(.L_19 - .L_18)
.L_18:
        /*001c*/ 	.word	0x00000000
        /*0020*/ 	.short	0x0006
        /*0022*/ 	.short	0x0028
        /*0024*/ 	.byte	0x00, 0xf0, 0x11, 0x00


	//----- nvinfo : EIATTR_KPARAM_INFO
	.align		4
.L_19:
        /*0028*/ 	.byte	0x04, 0x17
        /*002a*/ 	.short	(.L_21 - .L_20)
.L_20:
        /*002c*/ 	.word	0x00000000
        /*0030*/ 	.short	0x0005
        /*0032*/ 	.short	0x0024
        /*0034*/ 	.byte	0x00, 0xf0, 0x11, 0x00


	//----- nvinfo : EIATTR_KPARAM_INFO
	.align		4
.L_21:
        /*0038*/ 	.byte	0x04, 0x17
        /*003a*/ 	.short	(.L_23 - .L_22)
.L_22:
        /*003c*/ 	.word	0x00000000
        /*0040*/ 	.short	0x0004
        /*0042*/ 	.short	0x0020
        /*0044*/ 	.byte	0x00, 0xf0, 0x11, 0x00


	//----- nvinfo : EIATTR_KPARAM_INFO
	.align		4
.L_23:
        /*0048*/ 	.byte	0x04, 0x17
        /*004a*/ 	.short	(.L_25 - .L_24)
.L_24:
        /*004c*/ 	.word	0x00000000
        /*0050*/ 	.short	0x0003
        /*0052*/ 	.short	0x0018
        /*0054*/ 	.byte	0x00, 0xf5, 0x21, 0x00


	//----- nvinfo : EIATTR_KPARAM_INFO
	.align		4
.L_25:
        /*0058*/ 	.byte	0x04, 0x17
        /*005a*/ 	.short	(.L_27 - .L_26)
.L_26:
        /*005c*/ 	.word	0x00000000
        /*0060*/ 	.short	0x0002
        /*0062*/ 	.short	0x0010
        /*0064*/ 	.byte	0x00, 0xf5, 0x21, 0x00


	//----- nvinfo : EIATTR_KPARAM_INFO
	.align		4
.L_27:
        /*0068*/ 	.byte	0x04, 0x17
        /*006a*/ 	.short	(.L_29 - .L_28)
.L_28:
        /*006c*/ 	.word	0x00000000
        /*0070*/ 	.short	0x0001
        /*0072*/ 	.short	0x0008
        /*0074*/ 	.byte	0x00, 0xf5, 0x21, 0x00


	//----- nvinfo : EIATTR_KPARAM_INFO
	.align		4
.L_29:
        /*0078*/ 	.byte	0x04, 0x17
        /*007a*/ 	.short	(.L_31 - .L_30)
.L_30:
        /*007c*/ 	.word	0x00000000
        /*0080*/ 	.short	0x0000
        /*0082*/ 	.short	0x0000
        /*0084*/ 	.byte	0x00, 0xf5, 0x21, 0x00


	//----- nvinfo : EIATTR_SPARSE_MMA_MASK
	.align		4
.L_31:
        /*0088*/ 	.byte	0x03, 0x50
        /*008a*/ 	.short	0x0000


	//----- nvinfo : EIATTR_MAXREG_COUNT
	.align		4
        /*008c*/ 	.byte	0x03, 0x1b
        /*008e*/ 	.short	0x00ff


	//----- nvinfo : EIATTR_MERCURY_ISA_VERSION
	.align		4
        /*0090*/ 	.byte	0x03, 0x5f
        /*0092*/ 	.short	0x0101


	//----- nvinfo : EIATTR_VRC_CTA_INIT_COUNT
	.align		4
        /*0094*/ 	.byte	0x02, 0x4a
	.zero		1
	.zero		1


	//----- nvinfo : EIATTR_EXIT_INSTR_OFFSETS
	.align		4
        /*0098*/ 	.byte	0x04, 0x1c
        /*009a*/ 	.short	(.L_33 - .L_32)


	//   ....[0]....
.L_32:
        /*009c*/ 	.word	0x00000070


	//   ....[1]....
        /*00a0*/ 	.word	0x00000fb0


	//----- nvinfo : EIATTR_CRS_STACK_SIZE
	.align		4
.L_33:
        /*00a4*/ 	.byte	0x04, 0x1e
        /*00a6*/ 	.short	(.L_35 - .L_34)
.L_34:
        /*00a8*/ 	.word	0x00000000


	//----- nvinfo : EIATTR_CBANK_PARAM_SIZE
	.align		4
.L_35:
        /*00ac*/ 	.byte	0x03, 0x19
        /*00ae*/ 	.short	0x0038


	//----- nvinfo : EIATTR_PARAM_CBANK
	.align		4
        /*00b0*/ 	.byte	0x04, 0x0a
        /*00b2*/ 	.short	(.L_37 - .L_36)
	.align		4
.L_36:
        /*00b4*/ 	.word	index@(.nv.constant0._Z23compute_spectrum_kernelPKdS0_S0_Pdiiid)
        /*00b8*/ 	.short	0x0380
        /*00ba*/ 	.short	0x0038


	//----- nvinfo : EIATTR_SW_WAR
	.align		4
.L_37:
        /*00bc*/ 	.byte	0x04, 0x36
        /*00be*/ 	.short	(.L_39 - .L_38)
.L_38:
        /*00c0*/ 	.word	0x00000008
.L_39:


//--------------------- .nv.info._Z28compute_optical_depth_kernelPdPiPKddS2_iii --------------------------
	.section	.nv.info._Z28compute_optical_depth_kernelPdPiPKddS2_iii,"",@"SHT_CUDA_INFO"
	.sectionflags	@""
	.align	4


	//----- nvinfo : EIATTR_CUDA_API_VERSION
	.align		4
        /*0000*/ 	.byte	0x04, 0x37
        /*0002*/ 	.short	(.L_41 - .L_40)
.L_40:
        /*0004*/ 	.word	0x00000082


	//----- nvinfo : EIATTR_KPARAM_INFO
	.align		4
.L_41:
        /*0008*/ 	.byte	0x04, 0x17
        /*000a*/ 	.short	(.L_43 - .L_42)
.L_42:
        /*000c*/ 	.word	0x00000000
        /*0010*/ 	.short	0x0007
        /*0012*/ 	.short	0x0030
        /*0014*/ 	.byte	0x00, 0xf0, 0x11, 0x00


	//----- nvinfo : EIATTR_KPARAM_INFO
	.align		4
.L_43:
        /*0018*/ 	.byte	0x04, 0x17
        /*001a*/ 	.short	(.L_45 - .L_44)
.L_44:
        /*001c*/ 	.word	0x00000000
        /*0020*/ 	.short	0x0006
        /*0022*/ 	.short	0x002c
        /*0024*/ 	.byte	0x00, 0xf0, 0x11, 0x00


	//----- nvinfo : EIATTR_KPARAM_INFO
	.align		4
.L_45:
        /*0028*/ 	.byte	0x04, 0x17
        /*002a*/ 	.short	(.L_47 - .L_46)
.L_46:
        /*002c*/ 	.word	0x00000000
        /*0030*/ 	.short	0x0005
        /*0032*/ 	.short	0x0028
        /*0034*/ 	.byte	0x00, 0xf0, 0x11, 0x00


	//----- nvinfo : EIATTR_KPARAM_INFO
	.align		4
.L_47:
        /*0038*/ 	.byte	0x04, 0x17
        /*003a*/ 	.short	(.L_49 - .L_48)
.L_48:
        /*003c*/ 	.word	0x00000000
        /*0040*/ 	.short	0x0004
        /*0042*/ 	.short	0x0020
        /*0044*/ 	.byte	0x00, 0xf5, 0x21, 0x00


	//----- nvinfo : EIATTR_KPARAM_INFO
	.align		4
.L_49:
        /*0048*/ 	.byte	0x04, 0x17
        /*004a*/ 	.short	(.L_51 - .L_50)
.L_50:
        /*004c*/ 	.word	0x00000000
        /*0050*/ 	.short	0x0003
        /*0052*/ 	.short	0x0018
        /*0054*/ 	.byte	0x00, 0xf0, 0x21, 0x00


	//----- nvinfo : EIATTR_KPARAM_INFO
	.align		4
.L_51:
        /*0058*/ 	.byte	0x04, 0x17
        /*005a*/ 	.short	(.L_53 - .L_52)
.L_52:
        /*005c*/ 	.word	0x00000000
        /*0060*/ 	.short	0x0002
        /*0062*/ 	.short	0x0010
        /*0064*/ 	.byte	0x00, 0xf5, 0x21, 0x00


	//----- nvinfo : EIATTR_KPARAM_INFO
	.align		4
.L_53:
        /*0068*/ 	.byte	0x04, 0x17
        /*006a*/ 	.short	(.L_55 - .L_54)
.L_54:
        /*006c*/ 	.word	0x00000000
        /*0070*/ 	.short	0x0001
        /*0072*/ 	.short	0x0008
        /*0074*/ 	.byte	0x00, 0xf5, 0x21, 0x00


	//----- nvinfo : EIATTR_KPARAM_INFO
	.align		4
.L_55:
        /*0078*/ 	.byte	0x04, 0x17
        /*007a*/ 	.short	(.L_57 - .L_56)
.L_56:
        /*007c*/ 	.word	0x00000000
        /*0080*/ 	.short	0x0000
        /*0082*/ 	.short	0x0000
        /*0084*/ 	.byte	0x00, 0xf5, 0x21, 0x00


	//----- nvinfo : EIATTR_SPARSE_MMA_MASK
	.align		4
.L_57:
        /*0088*/ 	.byte	0x03, 0x50
        /*008a*/ 	.short	0x0000


	//----- nvinfo : EIATTR_MAXREG_COUNT
	.align		4
        /*008c*/ 	.byte	0x03, 0x1b
        /*008e*/ 	.short	0x00ff


	//----- nvinfo : EIATTR_MERCURY_ISA_VERSION
	.align		4
        /*0090*/ 	.byte	0x03, 0x5f
        /*0092*/ 	.short	0x0101


	//----- nvinfo : EIATTR_VRC_CTA_INIT_COUNT
	.align		4
        /*0094*/ 	.byte	0x02, 0x4a
	.zero		1
	.zero		1


	//----- nvinfo : EIATTR_EXIT_INSTR_OFFSETS
	.align		4
        /*0098*/ 	.byte	0x04, 0x1c
        /*009a*/ 	.short	(.L_59 - .L_58)


	//   ....[0]....
.L_58:
        /*009c*/ 	.word	0x00000080


	//   ....[1]....
        /*00a0*/ 	.word	0x00000100


	//   ....[2]....
        /*00a4*/ 	.word	0x00000b20


	//----- nvinfo : EIATTR_CRS_STACK_SIZE
	.align		4
.L_59:
        /*00a8*/ 	.byte	0x04, 0x1e
        /*00aa*/ 	.short	(.L_61 - .L_60)
.L_60:
        /*00ac*/ 	.word	0x00000000


	//----- nvinfo : EIATTR_CBANK_PARAM_SIZE
	.align		4
.L_61:
        /*00b0*/ 	.byte	0x03, 0x19
        /*00b2*/ 	.short	0x0034


	//----- nvinfo : EIATTR_PARAM_CBANK
	.align		4
        /*00b4*/ 	.byte	0x04, 0x0a
        /*00b6*/ 	.short	(.L_63 - .L_62)
	.align		4
.L_62:
        /*00b8*/ 	.word	index@(.nv.constant0._Z28compute_optical_depth_kernelPdPiPKddS2_iii)
        /*00bc*/ 	.short	0x0380
        /*00be*/ 	.short	0x0034


	//----- nvinfo : EIATTR_SW_WAR
	.align		4
.L_63:
        /*00c0*/ 	.byte	0x04, 0x36
        /*00c2*/ 	.short	(.L_65 - .L_64)
.L_64:
        /*00c4*/ 	.word	0x00000008
.L_65:


//--------------------- .nv.callgraph             --------------------------
	.section	.nv.callgraph,"",@"SHT_CUDA_CALLGRAPH"
	.align	4
	.sectionentsize	8
	.align		4
        /*0000*/ 	.word	0x00000000
	.align		4
        /*0004*/ 	.word	0xffffffff
	.align		4
        /*0008*/ 	.word	0x00000000
	.align		4
        /*000c*/ 	.word	0xfffffffe
	.align		4
        /*0010*/ 	.word	0x00000000
	.align		4
        /*0014*/ 	.word	0xfffffffd
	.align		4
        /*0018*/ 	.word	0x00000000
	.align		4
        /*001c*/ 	.word	0xfffffffc


//--------------------- .text._Z23compute_spectrum_kernelPKdS0_S0_Pdiiid --------------------------
	.section	.text._Z23compute_spectrum_kernelPKdS0_S0_Pdiiid,"ax",@progbits
	.align	128
        .global         _Z23compute_spectrum_kernelPKdS0_S0_Pdiiid
        .type           _Z23compute_spectrum_kernelPKdS0_S0_Pdiiid,@function
        .size           _Z23compute_spectrum_kernelPKdS0_S0_Pdiiid,(.L_x_26 - _Z23compute_spectrum_kernelPKdS0_S0_Pdiiid)
        .other          _Z23compute_spectrum_kernelPKdS0_S0_Pdiiid,@"STO_CUDA_ENTRY STV_DEFAULT"
_Z23compute_spectrum_kernelPKdS0_S0_Pdiiid:
.text._Z23compute_spectrum_kernelPKdS0_S0_Pdiiid:
[----:B------:R-:W-:Y:S01]  /*0000*/  LDC R1, c[0x0][0x37c] ;  /* 0x0000df00ff017b82 */ /* 0x000fe20000000800 */
[----:B------:R-:W0:Y:S07]  /*0010*/  S2R R3, SR_TID.X ;  /* 0x0000000000037919 */ /* 0x000e2e0000002100 */
[----:B------:R-:W0:Y:S01]  /*0020*/  S2UR UR4, SR_CTAID.X ;  /* 0x00000000000479c3 */ /* 0x000e220000002500 */
[----:B------:R-:W1:Y:S07]  /*0030*/  LDCU UR5, c[0x0][0x3a0] ;  /* 0x00007400ff0577ac */ /* 0x000e6e0008000800 */
[----:B------:R-:W0:Y:S02]  /*0040*/  LDC R0, c[0x0][0x360] ;  /* 0x0000d800ff007b82 */ /* 0x000e240000000800 */
[----:B0-----:R-:W-:-:S05]  /*0050*/  IMAD R0, R0, UR4, R3 ;  /* 0x0000000400007c24 */ /* 0x001fca000f8e0203 */
[----:B-1----:R-:W-:-:S13]  /*0060*/  ISETP.GE.AND P0, PT, R0, UR5, PT ;  /* 0x0000000500007c0c */ /* 0x002fda000bf06270 */
[----:B------:R-:W-:Y:S05]  /*0070*/  @P0 EXIT ;  /* 0x000000000000094d */ /* 0x000fea0003800000 */
[----:B------:R-:W0:Y:S01]  /*0080*/  LDCU UR8, c[0x0][0x3a4] ;  /* 0x00007480ff0877ac */ /* 0x000e220008000800 */
[----:B------:R-:W1:Y:S01]  /*0090*/  LDC R3, c[0x0][0x3a8] ;  /* 0x0000ea00ff037b82 */ /* 0x000e620000000800 */
[----:B------:R-:W-:Y:S01]  /*00a0*/  CS2R R6, SRZ ;  /* 0x0000000000067805 */ /* 0x000fe2000001ff00 */
[----:B------:R-:W2:Y:S06]  /*00b0*/  LDCU.64 UR6, c[0x0][0x358] ;  /* 0x00006b00ff0677ac */ /* 0x000eac0008000a00 */
[----:B------:R-:W3:Y:S01]  /*00c0*/  LDC.64 R8, c[0x0][0x388] ;  /* 0x0000e200ff087b82 */ /* 0x000ee20000000a00 */
[----:B0-----:R-:W-:-:S06]  /*00d0*/  UIADD3 UR4, UPT, UPT, UR8, -0x1, URZ ;  /* 0xffffffff08047890 */ /* 0x001fcc000fffe0ff */
[C---:B-1----:R-:W-:Y:S01]  /*00e0*/  ISETP.LT.AND P0, PT, R3.reuse, UR4, PT ;  /* 0x0000000403007c0c */ /* 0x042fe2000bf01270 */
[----:B---3--:R-:W-:-:S12]  /*00f0*/  IMAD.WIDE R8, R3, 0x8, R8 ;  /* 0x0000000803087825 */ /* 0x008fd800078e0208 */
[----:B--2---:R-:W-:Y:S05]  /*0100*/  @!P0 BRA `(.L_x_0) ;  /* 0x0000000c00448947 */ /* 0x004fea0003800000 */
[----:B------:R-:W-:Y:S01]  /*0110*/  VIADD R2, R3, -UR8 ;  /* 0x8000000803027c36 */ /* 0x000fe20008000000 */
[----:B------:R-:W0:Y:S01]  /*0120*/  LDCU UR4, c[0x0][0x3a8] ;  /* 0x00007500ff0477ac */ /* 0x000e220008000800 */
[----:B------:R-:W-:-:S03]  /*0130*/  CS2R R18, SRZ ;  /* 0x0000000000127805 */ /* 0x000fc6000001ff00 */
[----:B------:R-:W-:-:S04]  /*0140*/  LOP3.LUT R2, R2, 0x1, RZ, 0xc0, !PT ;  /* 0x0000000102027812 */ /* 0x000fc800078ec0ff */
[----:B------:R-:W-:Y:S01]  /*0150*/  ISETP.NE.U32.AND P0, PT, R2, 0x1, PT ;  /* 0x000000010200780c */ /* 0x000fe20003f05070 */
[----:B0-----:R-:W-:-:S12]  /*0160*/  IMAD.U32 R29, RZ, RZ, UR4 ;  /* 0x00000004ff1d7e24 */ /* 0x001fd8000f8e00ff */
[----:B------:R-:W-:Y:S05]  /*0170*/  @!P0 BRA `(.L_x_1) ;  /* 0x0000000400188947 */ /* 0x000fea0003800000 */
[----:B------:R-:W0:Y:S01]  /*0180*/  LDC.64 R4, c[0x0][0x380] ;  /* 0x0000e000ff047b82 */ /* 0x000e220000000a00 */
[----:B------:R-:W-:-:S04]  /*0190*/  IMAD R7, R3, UR5, R0 ;  /* 0x0000000503077c24 */ /* 0x000fc8000f8e0200 */
[----:B0-----:R-:W-:-:S03]  /*01a0*/  IMAD.WIDE R4, R7, 0x8, R4 ;  /* 0x0000000807047825 */ /* 0x001fc600078e0204 */
[----:B------:R-:W0:Y:S01]  /*01b0*/  LDC.64 R18, c[0x0][0x390] ;  /* 0x0000e400ff127b82 */ /* 0x000e220000000a00 */
[----:B------:R1:W5:Y:S04]  /*01c0*/  LDG.E.64 R6, desc[UR6][R8.64] ;  /* 0x0000000608067981 */ /* 0x000368000c1e1b00 */
[----:B------:R-:W2:Y:S04]  /*01d0*/  LDG.E.64 R4, desc[UR6][R4.64] ;  /* 0x0000000604047981 */ /* 0x000ea8000c1e1b00 */
[----:B0-----:R-:W5:Y:S01]  /*01e0*/  LDG.E.64 R18, desc[UR6][R18.64] ;  /* 0x0000000612127981 */ /* 0x001f62000c1e1b00 */
[----:B------:R-:W-:-:S02]  /*01f0*/  IMAD.MOV.U32 R10, RZ, RZ, 0x652b82fe ;  /* 0x652b82feff0a7424 */ /* 0x000fc400078e00ff */
[----:B------:R-:W-:Y:S01]  /*0200*/  IMAD.MOV.U32 R11, RZ, RZ, 0x3ff71547 ;  /* 0x3ff71547ff0b7424 */ /* 0x000fe200078e00ff */
[----:B------:R-:W-:Y:S01]  /*0210*/  UMOV UR10, 0xfefa39ef ;  /* 0xfefa39ef000a7882 */ /* 0x000fe20000000000 */
[----:B------:R-:W-:Y:S01]  /*0220*/  UMOV UR11, 0x3fe62e42 ;  /* 0x3fe62e42000b7882 */ /* 0x000fe20000000000 */
[----:B------:R-:W-:Y:S03]  /*0230*/  BSSY.RECONVERGENT B0, `(.L_x_2) ;  /* 0x0000037000007945 */ /* 0x000fe60003800200 */
[----:B--2---:R-:W-:-:S08]  /*0240*/  DFMA R10, R4, -R10, 6.75539944105574400000e+15 ;  /* 0x43380000040a742b */ /* 0x004fd0000000080a */
[----:B------:R-:W-:-:S08]  /*0250*/  DADD R12, R10, -6.75539944105574400000e+15 ;  /* 0xc33800000a0c7429 */ /* 0x000fd00000000000 */
[----:B------:R-:W-:Y:S01]  /*0260*/  DFMA R14, R12, -UR10, -R4 ;  /* 0x8000000a0c0e7c2b */ /* 0x000fe20008000804 */
[----:B------:R-:W-:Y:S01]  /*0270*/  UMOV UR10, 0x3b39803f ;  /* 0x3b39803f000a7882 */ /* 0x000fe20000000000 */
[----:B------:R-:W-:-:S06]  /*0280*/  UMOV UR11, 0x3c7abc9e ;  /* 0x3c7abc9e000b7882 */ /* 0x000fcc0000000000 */
[----:B------:R-:W-:Y:S01]  /*0290*/  DFMA R12, R12, -UR10, R14 ;  /* 0x8000000a0c0c7c2b */ /* 0x000fe2000800000e */
[----:B------:R-:W-:Y:S02]  /*02a0*/  IMAD.MOV.U32 R14, RZ, RZ, -0x35dec16 ;  /* 0xfca213eaff0e7424 */ /* 0x000fe400078e00ff */
[----:B------:R-:W-:Y:S01]  /*02b0*/  IMAD.MOV.U32 R15, RZ, RZ, 0x3e928af3 ;  /* 0x3e928af3ff0f7424 */ /* 0x000fe200078e00ff */
[----:B------:R-:W-:Y:S01]  /*02c0*/  UMOV UR10, 0x69ce2bdf ;  /* 0x69ce2bdf000a7882 */ /* 0x000fe20000000000 */
[----:B------:R-:W-:-:S04]  /*02d0*/  UMOV UR11, 0x3e5ade15 ;  /* 0x3e5ade15000b7882 */ /* 0x000fc80000000000 */
[----:B------:R-:W-:Y:S01]  /*02e0*/  DFMA R14, R12, UR10, R14 ;  /* 0x0000000a0c0e7c2b */ /* 0x000fe2000800000e */
[----:B------:R-:W-:Y:S01]  /*02f0*/  UMOV UR10, 0x62401315 ;  /* 0x62401315000a7882 */ /* 0x000fe20000000000 */
[----:B------:R-:W-:-:S06]  /*0300*/  UMOV UR11, 0x3ec71dee ;  /* 0x3ec71dee000b7882 */ /* 0x000fcc0000000000 */
[----:B------:R-:W-:Y:S01]  /*0310*/  DFMA R14, R12, R14, UR10 ;  /* 0x0000000a0c0e7e2b */ /* 0x000fe2000800000e */
        /* <DEDUP_REMOVED lines=19> */
[----:B------:R-:W-:Y:S01]  /*0450*/  UMOV UR11, 0x3fe00000 ;  /* 0x3fe00000000b7882 */ /* 0x000fe20000000000 */
[----:B------:R-:W-:-:S05]  /*0460*/  DADD R16, -RZ, -R4 ;  /* 0x00000000ff107229 */ /* 0x000fca0000000904 */
[----:B------:R-:W-:-:S05]  /*0470*/  DFMA R14, R12, R14, UR10 ;  /* 0x0000000a0c0e7e2b */ /* 0x000fca000800000e */
[----:B------:R-:W-:-:S03]  /*0480*/  FSETP.GEU.AND P0, PT, |R17|, 4.1917929649353027344, PT ;  /* 0x4086232b1100780b */ /* 0x000fc60003f0e200 */
[----:B------:R-:W-:-:S08]  /*0490*/  DFMA R14, R12, R14, 1 ;  /* 0x3ff000000c0e742b */ /* 0x000fd0000000000e */
[----:B------:R-:W-:-:S10]  /*04a0*/  DFMA R12, R12, R14, 1 ;  /* 0x3ff000000c0c742b */ /* 0x000fd4000000000e */
[----:B------:R-:W-:Y:S02]  /*04b0*/  IMAD R15, R10, 0x100000, R13 ;  /* 0x001000000a0f7824 */ /* 0x000fe400078e020d */
[----:B------:R-:W-:Y:S01]  /*04c0*/  IMAD.MOV.U32 R14, RZ, RZ, R12 ;  /* 0x000000ffff0e7224 */ /* 0x000fe200078e000c */
[----:B-1----:R-:W-:Y:S06]  /*04d0*/  @!P0 BRA `(.L_x_3) ;  /* 0x0000000000308947 */ /* 0x002fec0003800000 */
[----:B------:R-:W-:Y:S01]  /*04e0*/  FSETP.GEU.AND P1, PT, |R17|, 4.2275390625, PT ;  /* 0x408748001100780b */ /* 0x000fe20003f2e200 */
[C---:B------:R-:W-:Y:S02]  /*04f0*/  DADD R14, -R4.reuse, +INF ;  /* 0x7ff00000040e7429 */ /* 0x040fe40000000100 */
[----:B------:R-:W-:-:S08]  /*0500*/  DSETP.GT.AND P0, PT, R4, RZ, PT ;  /* 0x000000ff0400722a */ /* 0x000fd00003f04000 */
[----:B------:R-:W-:Y:S02]  /*0510*/  FSEL R14, R14, RZ, !P0 ;  /* 0x000000ff0e0e7208 */ /* 0x000fe40004000000 */
[----:B------:R-:W-:Y:S02]  /*0520*/  @!P1 LEA.HI R2, R10, R10, RZ, 0x1 ;  /* 0x0000000a0a029211 */ /* 0x000fe400078f08ff */
[----:B------:R-:W-:Y:S02]  /*0530*/  FSEL R15, R15, RZ, !P0 ;  /* 0x000000ff0f0f7208 */ /* 0x000fe40004000000 */
[----:B------:R-:W-:-:S04]  /*0540*/  @!P1 SHF.R.S32.HI R5, RZ, 0x1, R2 ;  /* 0x00000001ff059819 */ /* 0x000fc80000011402 */
[----:B------:R-:W-:Y:S01]  /*0550*/  @!P1 LEA R13, R5, R13, 0x14 ;  /* 0x0000000d050d9211 */ /* 0x000fe200078ea0ff */
[----:B------:R-:W-:-:S05]  /*0560*/  @!P1 IMAD.IADD R4, R10, 0x1, -R5 ;  /* 0x000000010a049824 */ /* 0x000fca00078e0a05 */
[----:B------:R-:W-:Y:S01]  /*0570*/  @!P1 LEA R5, R4, 0x3ff00000, 0x14 ;  /* 0x3ff0000004059811 */ /* 0x000fe200078ea0ff */
[----:B------:R-:W-:-:S06]  /*0580*/  @!P1 IMAD.MOV.U32 R4, RZ, RZ, RZ ;  /* 0x000000ffff049224 */ /* 0x000fcc00078e00ff */
[----:B------:R-:W-:-:S11]  /*0590*/  @!P1 DMUL R14, R12, R4 ;  /* 0x000000040c0e9228 */ /* 0x000fd60000000000 */
.L_x_3:
[----:B------:R-:W-:Y:S05]  /*05a0*/  BSYNC.RECONVERGENT B0 ;  /* 0x0000000000007941 */ /* 0x000fea0003800200 */
.L_x_2:
[----:B-----5:R-:W-:Y:S01]  /*05b0*/  DMUL R6, R6, R14 ;  /* 0x0000000e06067228 */ /* 0x020fe20000000000 */
[----:B------:R-:W-:-:S07]  /*05c0*/  VIADD R29, R3, 0x1 ;  /* 0x00000001031d7836 */ /* 0x000fce0000000000 */
[----:B------:R-:W-:-:S11]  /*05d0*/  DFMA R18, R18, R6, RZ ;  /* 0x000000061212722b */ /* 0x000fd600000000ff */
.L_x_1:
[----:B------:R-:W-:-:S06]  /*05e0*/  UIADD3 UR4, UPT, UPT, UR8, -0x2, URZ ;  /* 0xfffffffe08047890 */ /* 0x000fcc000fffe0ff */
[----:B------:R-:W-:-:S13]  /*05f0*/  ISETP.NE.AND P0, PT, R3, UR4, PT ;  /* 0x0000000403007c0c */ /* 0x000fda000bf05270 */
[----:B------:R-:W-:Y:S05]  /*0600*/  @!P0 BRA `(.L_x_4) ;  /* 0x0000000800008947 */ /* 0x000fea0003800000 */
[----:B------:R-:W0:Y:S01]  /*0610*/  LDC R2, c[0x0][0x3a0] ;  /* 0x0000e800ff027b82 */ /* 0x000e220000000800 */
[C---:B------:R-:W-:Y:S02]  /*0620*/  IMAD.IADD R3, R29.reuse, 0x1, -R3 ;  /* 0x000000011d037824 */ /* 0x040fe400078e0a03 */
[C---:B------:R-:W-:Y:S02]  /*0630*/  VIADD R26, R29.reuse, -UR8 ;  /* 0x800000081d1a7c36 */ /* 0x040fe40008000000 */
[C---:B------:R-:W-:Y:S02]  /*0640*/  VIADD R27, R29.reuse, 0x1 ;  /* 0x000000011d1b7836 */ /* 0x040fe40000000000 */
[----:B------:R-:W-:Y:S01]  /*0650*/  IMAD R29, R29, UR5, R0 ;  /* 0x000000051d1d7c24 */ /* 0x000fe2000f8e0200 */
[----:B------:R-:W1:Y:S08]  /*0660*/  LDC.64 R6, c[0x0][0x380] ;  /* 0x0000e000ff067b82 */ /* 0x000e700000000a00 */
[----:B------:R-:W2:Y:S02]  /*0670*/  LDC.64 R4, c[0x0][0x388] ;  /* 0x0000e200ff047b82 */ /* 0x000ea40000000a00 */
.L_x_9:
[----:B-1----:R-:W-:-:S05]  /*0680*/  IMAD.WIDE R16, R29, 0x8, R6 ;  /* 0x000000081d107825 */ /* 0x002fca00078e0206 */
[----:B------:R-:W3:Y:S01]  /*0690*/  LDG.E.64 R22, desc[UR6][R16.64] ;  /* 0x0000000610167981 */ /* 0x000ee2000c1e1b00 */
[----:B------:R-:W-:Y:S01]  /*06a0*/  IMAD.MOV.U32 R14, RZ, RZ, 0x652b82fe ;  /* 0x652b82feff0e7424 */ /* 0x000fe200078e00ff */
[----:B------:R-:W-:Y:S01]  /*06b0*/  UMOV UR4, 0xfefa39ef ;  /* 0xfefa39ef00047882 */ /* 0x000fe20000000000 */
[----:B------:R-:W-:Y:S01]  /*06c0*/  IMAD.MOV.U32 R15, RZ, RZ, 0x3ff71547 ;  /* 0x3ff71547ff0f7424 */ /* 0x000fe200078e00ff */
[----:B------:R-:W-:Y:S01]  /*06d0*/  UMOV UR5, 0x3fe62e42 ;  /* 0x3fe62e4200057882 */ /* 0x000fe20000000000 */
        /* <DEDUP_REMOVED lines=20> */
[----:B------:R-:W-:Y:S01]  /*0820*/  BSSY.RECONVERGENT B0, `(.L_x_5) ;  /* 0x0000025000007945 */ /* 0x000fe20003800200 */
[----:B---3--:R-:W-:-:S08]  /*0830*/  DFMA R14, R22, -R14, 6.75539944105574400000e+15 ;  /* 0x43380000160e742b */ /* 0x008fd0000000080e */
[----:B------:R-:W-:-:S08]  /*0840*/  DADD R10, R14, -6.75539944105574400000e+15 ;  /* 0xc33800000e0a7429 */ /* 0x000fd00000000000 */
[----:B------:R-:W-:-:S08]  /*0850*/  DFMA R20, R10, -UR4, -R22 ;  /* 0x800000040a147c2b */ /* 0x000fd00008000816 */
[----:B------:R-:W-:Y:S01]  /*0860*/  DFMA R20, R10, -UR8, R20 ;  /* 0x800000080a147c2b */ /* 0x000fe20008000014 */
[----:B------:R-:W-:Y:S01]  /*0870*/  IMAD.MOV.U32 R10, RZ, RZ, -0x35dec16 ;  /* 0xfca213eaff0a7424 */ /* 0x000fe200078e00ff */
[----:B------:R-:W-:-:S06]  /*0880*/  MOV R11, 0x3e928af3 ;  /* 0x3e928af3000b7802 */ /* 0x000fcc0000000f00 */
[----:B------:R-:W-:-:S08]  /*0890*/  DFMA R12, R20, UR10, R10 ;  /* 0x0000000a140c7c2b */ /* 0x000fd0000800000a */
[----:B------:R-:W-:-:S08]  /*08a0*/  DFMA R12, R20, R12, UR12 ;  /* 0x0000000c140c7e2b */ /* 0x000fd0000800000c */
[----:B------:R-:W-:-:S08]  /*08b0*/  DFMA R12, R20, R12, UR14 ;  /* 0x0000000e140c7e2b */ /* 0x000fd0000800000c */
[----:B------:R-:W-:-:S08]  /*08c0*/  DFMA R12, R20, R12, UR16 ;  /* 0x00000010140c7e2b */ /* 0x000fd0000800000c */
[----:B------:R-:W-:-:S08]  /*08d0*/  DFMA R12, R20, R12, UR18 ;  /* 0x00000012140c7e2b */ /* 0x000fd0000800000c */
[----:B------:R-:W-:-:S08]  /*08e0*/  DFMA R12, R20, R12, UR20 ;  /* 0x00000014140c7e2b */ /* 0x000fd0000800000c */
[----:B------:R-:W-:-:S08]  /*08f0*/  DFMA R12, R20, R12, UR22 ;  /* 0x00000016140c7e2b */ /* 0x000fd0000800000c */
[----:B------:R-:W-:-:S08]  /*0900*/  DFMA R12, R20, R12, UR24 ;  /* 0x00000018140c7e2b */ /* 0x000fd0000800000c */
[----:B------:R-:W-:-:S08]  /*0910*/  DFMA R12, R20, R12, UR26 ;  /* 0x0000001a140c7e2b */ /* 0x000fd0000800000c */
[----:B------:R-:W-:-:S08]  /*0920*/  DFMA R12, R20, R12, 1 ;  /* 0x3ff00000140c742b */ /* 0x000fd0000000000c */
[----:B------:R-:W-:Y:S02]  /*0930*/  DFMA R12, R20, R12, 1 ;  /* 0x3ff00000140c742b */ /* 0x000fe4000000000c */
[----:B------:R-:W-:-:S08]  /*0940*/  DADD R20, -RZ, -R22 ;  /* 0x00000000ff147229 */ /* 0x000fd00000000916 */
[----:B------:R-:W-:Y:S02]  /*0950*/  IMAD.MOV.U32 R20, RZ, RZ, R12 ;  /* 0x000000ffff147224 */ /* 0x000fe400078e000c */
[----:B------:R-:W-:Y:S02]  /*0960*/  IMAD.MOV.U32 R24, RZ, RZ, R21 ;  /* 0x000000ffff187224 */ /* 0x000fe400078e0015 */
[----:B------:R-:W-:-:S03]  /*0970*/  IMAD R21, R14, 0x100000, R13 ;  /* 0x001000000e157824 */ /* 0x000fc600078e020d */
[----:B------:R-:W-:-:S13]  /*0980*/  FSETP.GEU.AND P0, PT, |R24|, 4.1917929649353027344, PT ;  /* 0x4086232b1800780b */ /* 0x000fda0003f0e200 */
[----:B------:R-:W-:Y:S05]  /*0990*/  @!P0 BRA `(.L_x_6) ;  /* 0x0000000000348947 */ /* 0x000fea0003800000 */
[----:B------:R-:W-:Y:S01]  /*09a0*/  FSETP.GEU.AND P1, PT, |R24|, 4.2275390625, PT ;  /* 0x408748001800780b */ /* 0x000fe20003f2e200 */
[C---:B------:R-:W-:Y:S02]  /*09b0*/  DSETP.GT.AND P0, PT, R22.reuse, RZ, PT ;  /* 0x000000ff1600722a */ /* 0x040fe40003f04000 */
[----:B------:R-:W-:-:S10]  /*09c0*/  DADD R22, -R22, +INF ;  /* 0x7ff0000016167429 */ /* 0x000fd40000000100 */
[----:B------:R-:W-:Y:S02]  /*09d0*/  @!P1 LEA.HI R15, R14, R14, RZ, 0x1 ;  /* 0x0000000e0e0f9211 */ /* 0x000fe400078f08ff */
[----:B------:R-:W-:Y:S02]  /*09e0*/  FSEL R20, R22, RZ, !P0 ;  /* 0x000000ff16147208 */ /* 0x000fe40004000000 */
[----:B------:R-:W-:Y:S02]  /*09f0*/  @!P1 SHF.R.S32.HI R15, RZ, 0x1, R15 ;  /* 0x00000001ff0f9819 */ /* 0x000fe4000001140f */
[----:B------:R-:W-:-:S03]  /*0a00*/  FSEL R21, R23, RZ, !P0 ;  /* 0x000000ff17157208 */ /* 0x000fc60004000000 */
[----:B------:R-:W-:Y:S02]  /*0a10*/  @!P1 IMAD.IADD R14, R14, 0x1, -R15 ;  /* 0x000000010e0e9824 */ /* 0x000fe400078e0a0f */
[----:B------:R-:W-:-:S03]  /*0a20*/  @!P1 IMAD R15, R15, 0x100000, R13 ;  /* 0x001000000f0f9824 */ /* 0x000fc600078e020d */
[----:B------:R-:W-:Y:S01]  /*0a30*/  @!P1 LEA R13, R14, 0x3ff00000, 0x14 ;  /* 0x3ff000000e0d9811 */ /* 0x000fe200078ea0ff */
[----:B------:R-:W-:Y:S02]  /*0a40*/  @!P1 IMAD.MOV.U32 R14, RZ, RZ, R12 ;  /* 0x000000ffff0e9224 */ /* 0x000fe400078e000c */
[----:B------:R-:W-:-:S06]  /*0a50*/  @!P1 IMAD.MOV.U32 R12, RZ, RZ, RZ ;  /* 0x000000ffff0c9224 */ /* 0x000fcc00078e00ff */
[----:B------:R-:W-:-:S11]  /*0a60*/  @!P1 DMUL R20, R14, R12 ;  /* 0x0000000c0e149228 */ /* 0x000fd60000000000 */
.L_x_6:
[----:B------:R-:W-:Y:S05]  /*0a70*/  BSYNC.RECONVERGENT B0 ;  /* 0x0000000000007941 */ /* 0x000fea0003800200 */
.L_x_5:
[----:B------:R-:W-:Y:S01]  /*0a80*/  IADD3 R13, PT, PT, R27, -0x1, RZ ;  /* 0xffffffff1b0d7810 */ /* 0x000fe20007ffe0ff */
[----:B------:R-:W1:Y:S04]  /*0a90*/  LDC.64 R14, c[0x0][0x390] ;  /* 0x0000e400ff0e7b82 */ /* 0x000e680000000a00 */
[----:B--2---:R-:W-:-:S05]  /*0aa0*/  IMAD.WIDE R12, R13, 0x8, R4 ;  /* 0x000000080d0c7825 */ /* 0x004fca00078e0204 */
[----:B------:R-:W2:Y:S01]  /*0ab0*/  LDG.E.64 R22, desc[UR6][R12.64] ;  /* 0x000000060c167981 */ /* 0x000ea2000c1e1b00 */
[----:B0-----:R-:W-:-:S06]  /*0ac0*/  IMAD.WIDE R16, R2, 0x8, R16 ;  /* 0x0000000802107825 */ /* 0x001fcc00078e0210 */
[----:B------:R-:W3:Y:S01]  /*0ad0*/  LDG.E.64 R16, desc[UR6][R16.64] ;  /* 0x0000000610107981 */ /* 0x000ee2000c1e1b00 */
[----:B-1----:R-:W-:Y:S01]  /*0ae0*/  IMAD.WIDE R14, R3, 0x8, R14 ;  /* 0x00000008030e7825 */ /* 0x002fe200078e020e */
[----:B--2---:R-:W-:-:S04]  /*0af0*/  DMUL R22, R22, R20 ;  /* 0x0000001416167228 */ /* 0x004fc80000000000 */
[----:B------:R-:W2:Y:S01]  /*0b00*/  LDG.E.64 R20, desc[UR6][R14.64] ;  /* 0x000000060e147981 */ /* 0x000ea2000c1e1b00 */
[----:B------:R-:W-:Y:S03]  /*0b10*/  BSSY.RECONVERGENT B0, `(.L_x_7) ;  /* 0x0000025000007945 */ /* 0x000fe60003800200 */
[----:B--2---:R-:W-:Y:S01]  /*0b20*/  DFMA R18, R20, R22, R18 ;  /* 0x000000161412722b */ /* 0x004fe20000000012 */
[----:B------:R-:W-:Y:S02]  /*0b30*/  IMAD.MOV.U32 R20, RZ, RZ, 0x652b82fe ;  /* 0x652b82feff147424 */ /* 0x000fe400078e00ff */
[----:B------:R-:W-:-:S06]  /*0b40*/  IMAD.MOV.U32 R21, RZ, RZ, 0x3ff71547 ;  /* 0x3ff71547ff157424 */ /* 0x000fcc00078e00ff */
[----:B---3--:R-:W-:-:S08]  /*0b50*/  DFMA R20, R16, -R20, 6.75539944105574400000e+15 ;  /* 0x433800001014742b */ /* 0x008fd00000000814 */
[----:B------:R-:W-:-:S08]  /*0b60*/  DADD R22, R20, -6.75539944105574400000e+15 ;  /* 0xc338000014167429 */ /* 0x000fd00000000000 */
[----:B------:R-:W-:-:S08]  /*0b70*/  DFMA R24, R22, -UR4, -R16 ;  /* 0x8000000416187c2b */ /* 0x000fd00008000810 */
[----:B------:R-:W-:-:S08]  /*0b80*/  DFMA R22, R22, -UR8, R24 ;  /* 0x8000000816167c2b */ /* 0x000fd00008000018 */
        /* <DEDUP_REMOVED lines=11> */
[----:B------:R-:W-:-:S10]  /*0c40*/  DADD R10, -RZ, -R16 ;  /* 0x00000000ff0a7229 */ /* 0x000fd40000000910 */
[----:B------:R-:W-:-:S05]  /*0c50*/  IMAD.MOV.U32 R24, RZ, RZ, R11 ;  /* 0x000000ffff187224 */ /* 0x000fca00078e000b */
[----:B------:R-:W-:Y:S01]  /*0c60*/  FSETP.GEU.AND P0, PT, |R24|, 4.1917929649353027344, PT ;  /* 0x4086232b1800780b */ /* 0x000fe20003f0e200 */
[----:B------:R-:W-:Y:S02]  /*0c70*/  IMAD R11, R20, 0x100000, R23 ;  /* 0x00100000140b7824 */ /* 0x000fe400078e0217 */
[----:B------:R-:W-:-:S10]  /*0c80*/  IMAD.MOV.U32 R10, RZ, RZ, R22 ;  /* 0x000000ffff0a7224 */ /* 0x000fd400078e0016 */
[----:B------:R-:W-:Y:S05]  /*0c90*/  @!P0 BRA `(.L_x_8) ;  /* 0x0000000000308947 */ /* 0x000fea0003800000 */
[----:B------:R-:W-:Y:S01]  /*0ca0*/  FSETP.GEU.AND P1, PT, |R24|, 4.2275390625, PT ;  /* 0x408748001800780b */ /* 0x000fe20003f2e200 */
[C---:B------:R-:W-:Y:S02]  /*0cb0*/  DSETP.GT.AND P0, PT, R16.reuse, RZ, PT ;  /* 0x000000ff1000722a */ /* 0x040fe40003f04000 */
[----:B------:R-:W-:-:S10]  /*0cc0*/  DADD R16, -R16, +INF ;  /* 0x7ff0000010107429 */ /* 0x000fd40000000100 */
[----:B------:R-:W-:Y:S02]  /*0cd0*/  @!P1 LEA.HI R10, R20, R20, RZ, 0x1 ;  /* 0x00000014140a9211 */ /* 0x000fe400078f08ff */
[----:B------:R-:W-:Y:S02]  /*0ce0*/  FSEL R11, R17, RZ, !P0 ;  /* 0x000000ff110b7208 */ /* 0x000fe40004000000 */
[----:B------:R-:W-:Y:S02]  /*0cf0*/  @!P1 SHF.R.S32.HI R21, RZ, 0x1, R10 ;  /* 0x00000001ff159819 */ /* 0x000fe4000001140a */
[----:B------:R-:W-:Y:S02]  /*0d00*/  FSEL R10, R16, RZ, !P0 ;  /* 0x000000ff100a7208 */ /* 0x000fe40004000000 */
[----:B------:R-:W-:Y:S01]  /*0d10*/  @!P1 MOV R16, RZ ;  /* 0x000000ff00109202 */ /* 0x000fe20000000f00 */
[----:B------:R-:W-:Y:S02]  /*0d20*/  @!P1 IMAD.IADD R20, R20, 0x1, -R21 ;  /* 0x0000000114149824 */ /* 0x000fe400078e0a15 */
[----:B------:R-:W-:-:S03]  /*0d30*/  @!P1 IMAD R23, R21, 0x100000, R23 ;  /* 0x0010000015179824 */ /* 0x000fc600078e0217 */
[----:B------:R-:W-:-:S06]  /*0d40*/  @!P1 LEA R17, R20, 0x3ff00000, 0x14 ;  /* 0x3ff0000014119811 */ /* 0x000fcc00078ea0ff */
[----:B------:R-:W-:-:S11]  /*0d50*/  @!P1 DMUL R10, R22, R16 ;  /* 0x00000010160a9228 */ /* 0x000fd60000000000 */
.L_x_8:
[----:B------:R-:W-:Y:S05]  /*0d60*/  BSYNC.RECONVERGENT B0 ;  /* 0x0000000000007941 */ /* 0x000fea0003800200 */
.L_x_7:
[----:B------:R-:W2:Y:S04]  /*0d70*/  LDG.E.64 R12, desc[UR6][R12.64+0x8] ;  /* 0x000008060c0c7981 */ /* 0x000ea8000c1e1b00 */
[----:B------:R-:W3:Y:S01]  /*0d80*/  LDG.E.64 R14, desc[UR6][R14.64+0x8] ;  /* 0x000008060e0e7981 */ /* 0x000ee2000c1e1b00 */
[----:B------:R-:W-:Y:S02]  /*0d90*/  VIADD R26, R26, 0x2 ;  /* 0x000000021a1a7836 */ /* 0x000fe40000000000 */
[----:B------:R-:W-:Y:S02]  /*0da0*/  VIADD R27, R27, 0x2 ;  /* 0x000000021b1b7836 */ /* 0x000fe40000000000 */
[----:B------:R-:W-:Y:S01]  /*0db0*/  VIADD R3, R3, 0x2 ;  /* 0x0000000203037836 */ /* 0x000fe20000000000 */
[----:B------:R-:W-:Y:S01]  /*0dc0*/  ISETP.NE.AND P0, PT, R26, -0x1, PT ;  /* 0xffffffff1a00780c */ /* 0x000fe20003f05270 */
[----:B------:R-:W-:Y:S01]  /*0dd0*/  IMAD R29, R2, 0x2, R29 ;  /* 0x00000002021d7824 */ /* 0x000fe200078e021d */
[----:B--2---:R-:W-:-:S08]  /*0de0*/  DMUL R10, R12, R10 ;  /* 0x0000000a0c0a7228 */ /* 0x004fd00000000000 */
[----:B---3--:R-:W-:-:S03]  /*0df0*/  DFMA R18, R14, R10, R18 ;  /* 0x0000000a0e12722b */ /* 0x008fc60000000012 */
[----:B------:R-:W-:Y:S08]  /*0e00*/  @P0 BRA `(.L_x_9) ;  /* 0xfffffff8001c0947 */ /* 0x000ff0000383ffff */
.L_x_4:
[----:B------:R-:W-:-:S11]  /*0e10*/  DADD R6, R18, R18 ;  /* 0x0000000012067229 */ /* 0x000fd60000000012 */
.L_x_0:
[----:B------:R-:W2:Y:S01]  /*0e20*/  LDG.E.64 R8, desc[UR6][R8.64] ;  /* 0x0000000608087981 */ /* 0x000ea2000c1e1b00 */
[----:B------:R-:W0:Y:S01]  /*0e30*/  LDCU UR4, c[0x0][0x3b4] ;  /* 0x00007680ff0477ac */ /* 0x000e220008000800 */
[----:B------:R-:W1:Y:S01]  /*0e40*/  LDC.64 R10, c[0x0][0x3b0] ;  /* 0x0000ec00ff0a7b82 */ /* 0x000e620000000a00 */
[----:B------:R-:W-:Y:S01]  /*0e50*/  IMAD.MOV.U32 R2, RZ, RZ, 0x1 ;  /* 0x00000001ff027424 */ /* 0x000fe200078e00ff */
[----:B------:R-:W-:Y:S01]  /*0e60*/  BSSY.RECONVERGENT B0, `(.L_x_10) ;  /* 0x0000011000007945 */ /* 0x000fe20003800200 */
[----:B0-----:R-:W1:Y:S04]  /*0e70*/  MUFU.RCP64H R3, UR4 ;  /* 0x0000000400037d08 */ /* 0x001e680008001800 */
[----:B-1----:R-:W-:-:S08]  /*0e80*/  DFMA R4, R2, -R10, 1 ;  /* 0x3ff000000204742b */ /* 0x002fd0000000080a */
[----:B------:R-:W-:-:S08]  /*0e90*/  DFMA R4, R4, R4, R4 ;  /* 0x000000040404722b */ /* 0x000fd00000000004 */
[----:B------:R-:W-:-:S08]  /*0ea0*/  DFMA R4, R2, R4, R2 ;  /* 0x000000040204722b */ /* 0x000fd00000000002 */
[----:B------:R-:W-:-:S08]  /*0eb0*/  DFMA R2, R4, -R10, 1 ;  /* 0x3ff000000402742b */ /* 0x000fd0000000080a */
[----:B------:R-:W-:Y:S02]  /*0ec0*/  DFMA R2, R4, R2, R4 ;  /* 0x000000020402722b */ /* 0x000fe40000000004 */
[----:B--2---:R-:W-:-:S08]  /*0ed0*/  DFMA R6, R8, R8, R6 ;  /* 0x000000080806722b */ /* 0x004fd00000000006 */
[----:B------:R-:W-:Y:S02]  /*0ee0*/  DMUL R4, R6, R2 ;  /* 0x0000000206047228 */ /* 0x000fe40000000000 */
[----:B------:R-:W-:-:S06]  /*0ef0*/  FSETP.GEU.AND P1, PT, |R7|, 6.5827683646048100446e-37, PT ;  /* 0x036000000700780b */ /* 0x000fcc0003f2e200 */
[----:B------:R-:W-:-:S08]  /*0f00*/  DFMA R8, R4, -R10, R6 ;  /* 0x8000000a0408722b */ /* 0x000fd00000000006 */
[----:B------:R-:W-:-:S10]  /*0f10*/  DFMA R2, R2, R8, R4 ;  /* 0x000000080202722b */ /* 0x000fd40000000004 */
[----:B------:R-:W-:-:S05]  /*0f20*/  FFMA R4, RZ, UR4, R3 ;  /* 0x00000004ff047c23 */ /* 0x000fca0008000003 */
[----:B------:R-:W-:-:S13]  /*0f30*/  FSETP.GT.AND P0, PT, |R4|, 1.469367938527859385e-39, PT ;  /* 0x001000000400780b */ /* 0x000fda0003f04200 */
[----:B------:R-:W-:Y:S05]  /*0f40*/  @P0 BRA P1, `(.L_x_11) ;  /* 0x0000000000080947 */ /* 0x000fea0000800000 */
[----:B------:R-:W-:-:S07]  /*0f50*/  MOV R10, 0xf70 ;  /* 0x00000f70000a7802 */ /* 0x000fce0000000f00 */
[----:B------:R-:W-:Y:S05]  /*0f60*/  CALL.REL.NOINC `($__internal_0_$__cuda_sm20_div_rn_f64_full) ;  /* 0x0000000000147944 */ /* 0x000fea0003c00000 */
.L_x_11:
[----:B------:R-:W-:Y:S05]  /*0f70*/  BSYNC.RECONVERGENT B0 ;  /* 0x0000000000007941 */ /* 0x000fea0003800200 */
.L_x_10:
[----:B------:R-:W0:Y:S02]  /*0f80*/  LDC.64 R4, c[0x0][0x398] ;  /* 0x0000e600ff047b82 */ /* 0x000e240000000a00 */
[----:B0-----:R-:W-:-:S05]  /*0f90*/  IMAD.WIDE R4, R0, 0x8, R4 ;  /* 0x0000000800047825 */ /* 0x001fca00078e0204 */
[----:B------:R-:W-:Y:S01]  /*0fa0*/  STG.E.64 desc[UR6][R4.64], R2 ;  /* 0x0000000204007986 */ /* 0x000fe2000c101b06 */
[----:B------:R-:W-:Y:S05]  /*0fb0*/  EXIT ;  /* 0x000000000000794d */ /* 0x000fea0003800000 */
        .weak           $__internal_0_$__cuda_sm20_div_rn_f64_full
        .type           $__internal_0_$__cuda_sm20_div_rn_f64_full,@function
        .size           $__internal_0_$__cuda_sm20_div_rn_f64_full,(.L_x_26 - $__internal_0_$__cuda_sm20_div_rn_f64_full)
$__internal_0_$__cuda_sm20_div_rn_f64_full:
[----:B------:R-:W0:Y:S01]  /*0fc0*/  LDC.64 R2, c[0x0][0x3b0] ;  /* 0x0000ec00ff027b82 */ /* 0x000e220000000a00 */
[C---:B------:R-:W-:Y:S01]  /*0fd0*/  FSETP.GEU.AND P2, PT, |R7|.reuse, 1.469367938527859385e-39, PT ;  /* 0x001000000700780b */ /* 0x040fe20003f4e200 */
[----:B------:R-:W-:Y:S01]  /*0fe0*/  BSSY.RECONVERGENT B1, `(.L_x_12) ;  /* 0x0000053000017945 */ /* 0x000fe20003800200 */
[----:B------:R-:W-:-:S05]  /*0ff0*/  LOP3.LUT R11, R7, 0x7ff00000, RZ, 0xc0, !PT ;  /* 0x7ff00000070b7812 */ /* 0x000fca00078ec0ff */
[----:B------:R-:W-:Y:S01]  /*1000*/  IMAD.MOV.U32 R21, RZ, RZ, R11 ;  /* 0x000000ffff157224 */ /* 0x000fe200078e000b */
[C---:B0-----:R-:W-:Y:S02]  /*1010*/  FSETP.GEU.AND P0, PT, |R3|.reuse, 1.469367938527859385e-39, PT ;  /* 0x001000000300780b */ /* 0x041fe40003f0e200 */
[----:B------:R-:W-:-:S04]  /*1020*/  LOP3.LUT R4, R3, 0x800fffff, RZ, 0xc0, !PT ;  /* 0x800fffff03047812 */ /* 0x000fc800078ec0ff */
[----:B------:R-:W-:Y:S01]  /*1030*/  LOP3.LUT R5, R4, 0x3ff00000, RZ, 0xfc, !PT ;  /* 0x3ff0000004057812 */ /* 0x000fe200078efcff */
[----:B------:R-:W-:-:S06]  /*1040*/  IMAD.MOV.U32 R4, RZ, RZ, R2 ;  /* 0x000000ffff047224 */ /* 0x000fcc00078e0002 */
[----:B------:R-:W0:Y:S02]  /*1050*/  @!P0 LDC.64 R8, c[0x0][0x3b0] ;  /* 0x0000ec00ff088b82 */ /* 0x000e240000000a00 */
[----:B0-----:R-:W-:Y:S01]  /*1060*/  @!P0 DMUL R4, R8, 8.98846567431157953865e+307 ;  /* 0x7fe0000008048828 */ /* 0x001fe20000000000 */
[----:B------:R-:W-:-:S05]  /*1070*/  IMAD.MOV.U32 R8, RZ, RZ, 0x1 ;  /* 0x00000001ff087424 */ /* 0x000fca00078e00ff */
[----:B------:R-:W0:Y:S02]  /*1080*/  MUFU.RCP64H R9, R5 ;  /* 0x0000000500097308 */ /* 0x000e240000001800 */
[----:B0-----:R-:W-:-:S08]  /*1090*/  DFMA R12, R8, -R4, 1 ;  /* 0x3ff00000080c742b */ /* 0x001fd00000000804 */
[----:B------:R-:W-:Y:S01]  /*10a0*/  DFMA R14, R12, R12, R12 ;  /* 0x0000000c0c0e722b */ /* 0x000fe2000000000c */
[----:B------:R-:W-:Y:S02]  /*10b0*/  LOP3.LUT R12, R3, 0x7ff00000, RZ, 0xc0, !PT ;  /* 0x7ff00000030c7812 */ /* 0x000fe400078ec0ff */
[----:B------:R-:W-:Y:S02]  /*10c0*/  MOV R13, 0x1ca00000 ;  /* 0x1ca00000000d7802 */ /* 0x000fe40000000f00 */
[----:B------:R-:W-:Y:S01]  /*10d0*/  ISETP.GE.U32.AND P1, PT, R11, R12, PT ;  /* 0x0000000c0b00720c */ /* 0x000fe20003f26070 */
[----:B------:R-:W-:Y:S02]  /*10e0*/  IMAD.MOV.U32 R20, RZ, RZ, R12 ;  /* 0x000000ffff147224 */ /* 0x000fe400078e000c */
[----:B------:R-:W-:Y:S01]  /*10f0*/  DFMA R16, R8, R14, R8 ;  /* 0x0000000e0810722b */ /* 0x000fe20000000008 */
[----:B------:R-:W-:Y:S01]  /*1100*/  @!P0 LOP3.LUT R20, R5, 0x7ff00000, RZ, 0xc0, !PT ;  /* 0x7ff0000005148812 */ /* 0x000fe200078ec0ff */
[----:B------:R-:W-:Y:S01]  /*1110*/  IMAD.MOV.U32 R8, RZ, RZ, R6 ;  /* 0x000000ffff087224 */ /* 0x000fe200078e0006 */
[----:B------:R-:W-:-:S03]  /*1120*/  SEL R13, R13, 0x63400000, !P1 ;  /* 0x634000000d0d7807 */ /* 0x000fc60004800000 */
[----:B------:R-:W-:Y:S01]  /*1130*/  VIADD R23, R20, 0xffffffff ;  /* 0xffffffff14177836 */ /* 0x000fe20000000000 */
[C-C-:B------:R-:W-:Y:S01]  /*1140*/  @!P2 LOP3.LUT R14, R13.reuse, 0x80000000, R7.reuse, 0xf8, !PT ;  /* 0x800000000d0ea812 */ /* 0x140fe200078ef807 */
[----:B------:R-:W-:Y:S01]  /*1150*/  DFMA R18, R16, -R4, 1 ;  /* 0x3ff000001012742b */ /* 0x000fe20000000804 */
[----:B------:R-:W-:Y:S02]  /*1160*/  LOP3.LUT R9, R13, 0x800fffff, R7, 0xf8, !PT ;  /* 0x800fffff0d097812 */ /* 0x000fe400078ef807 */
[----:B------:R-:W-:Y:S01]  /*1170*/  @!P2 LOP3.LUT R15, R14, 0x100000, RZ, 0xfc, !PT ;  /* 0x001000000e0fa812 */ /* 0x000fe200078efcff */
[----:B------:R-:W-:-:S06]  /*1180*/  @!P2 IMAD.MOV.U32 R14, RZ, RZ, RZ ;  /* 0x000000ffff0ea224 */ /* 0x000fcc00078e00ff */
[----:B------:R-:W-:Y:S02]  /*1190*/  @!P2 DFMA R8, R8, 2, -R14 ;  /* 0x400000000808a82b */ /* 0x000fe4000000080e */
[----:B------:R-:W-:-:S08]  /*11a0*/  DFMA R14, R16, R18, R16 ;  /* 0x00000012100e722b */ /* 0x000fd00000000010 */
[----:B------:R-:W-:Y:S01]  /*11b0*/  @!P2 LOP3.LUT R21, R9, 0x7ff00000, RZ, 0xc0, !PT ;  /* 0x7ff000000915a812 */ /* 0x000fe200078ec0ff */
[----:B------:R-:W-:-:S04]  /*11c0*/  DMUL R16, R14, R8 ;  /* 0x000000080e107228 */ /* 0x000fc80000000000 */
[----:B------:R-:W-:-:S04]  /*11d0*/  VIADD R22, R21, 0xffffffff ;  /* 0xffffffff15167836 */ /* 0x000fc80000000000 */
[----:B------:R-:W-:Y:S01]  /*11e0*/  DFMA R18, R16, -R4, R8 ;  /* 0x800000041012722b */ /* 0x000fe20000000008 */
[----:B------:R-:W-:-:S04]  /*11f0*/  ISETP.GT.U32.AND P0, PT, R22, 0x7feffffe, PT ;  /* 0x7feffffe1600780c */ /* 0x000fc80003f04070 */
[----:B------:R-:W-:-:S03]  /*1200*/  ISETP.GT.U32.OR P0, PT, R23, 0x7feffffe, P0 ;  /* 0x7feffffe1700780c */ /* 0x000fc60000704470 */
[----:B------:R-:W-:-:S10]  /*1210*/  DFMA R14, R14, R18, R16 ;  /* 0x000000120e0e722b */ /* 0x000fd40000000010 */
[----:B------:R-:W-:Y:S05]  /*1220*/  @P0 BRA `(.L_x_13) ;  /* 0x0000000000600947 */ /* 0x000fea0003800000 */
[----:B------:R-:W-:Y:S01]  /*1230*/  VIADDMNMX R11, R11, -R12, 0xb9600000, !PT ;  /* 0xb96000000b0b7446 */ /* 0x000fe2000780090c */
[----:B------:R-:W-:-:S03]  /*1240*/  IMAD.MOV.U32 R6, RZ, RZ, RZ ;  /* 0x000000ffff067224 */ /* 0x000fc600078e00ff */
[----:B------:R-:W-:-:S05]  /*1250*/  VIMNMX R2, PT, PT, R11, 0x46a00000, PT ;  /* 0x46a000000b027848 */ /* 0x000fca0003fe0100 */
[----:B------:R-:W-:-:S05]  /*1260*/  IMAD.IADD R11, R2, 0x1, -R13 ;  /* 0x00000001020b7824 */ /* 0x000fca00078e0a0d */
[----:B------:R-:W-:-:S06]  /*1270*/  IADD3 R7, PT, PT, R11, 0x7fe00000, RZ ;  /* 0x7fe000000b077810 */ /* 0x000fcc0007ffe0ff */
[----:B------:R-:W-:-:S10]  /*1280*/  DMUL R12, R14, R6 ;  /* 0x000000060e0c7228 */ /* 0x000fd40000000000 */
[----:B------:R-:W-:-:S13]  /*1290*/  FSETP.GTU.AND P0, PT, |R13|, 1.469367938527859385e-39, PT ;  /* 0x001000000d00780b */ /* 0x000fda0003f0c200 */
[----:B------:R-:W-:Y:S05]  /*12a0*/  @P0 BRA `(.L_x_14) ;  /* 0x0000000000980947 */ /* 0x000fea0003800000 */
[----:B------:R-:W-:Y:S01]  /*12b0*/  DFMA R4, R14, -R4, R8 ;  /* 0x800000040e04722b */ /* 0x000fe20000000008 */
[----:B------:R-:W-:-:S09]  /*12c0*/  IMAD.MOV.U32 R6, RZ, RZ, RZ ;  /* 0x000000ffff067224 */ /* 0x000fd200078e00ff */
[C---:B------:R-:W-:Y:S02]  /*12d0*/  FSETP.NEU.AND P0, PT, R5.reuse, RZ, PT ;  /* 0x000000ff0500720b */ /* 0x040fe40003f0d000 */
[----:B------:R-:W-:-:S04]  /*12e0*/  LOP3.LUT R9, R5, 0x80000000, R3, 0x48, !PT ;  /* 0x8000000005097812 */ /* 0x000fc800078e4803 */
[----:B------:R-:W-:-:S07]  /*12f0*/  LOP3.LUT R7, R9, R7, RZ, 0xfc, !PT ;  /* 0x0000000709077212 */ /* 0x000fce00078efcff */
[----:B------:R-:W-:Y:S05]  /*1300*/  @!P0 BRA `(.L_x_14) ;  /* 0x0000000000808947 */ /* 0x000fea0003800000 */
[----:B------:R-:W-:Y:S01]  /*1310*/  IMAD.MOV R3, RZ, RZ, -R11 ;  /* 0x000000ffff037224 */ /* 0x000fe200078e0a0b */
[----:B------:R-:W-:Y:S01]  /*1320*/  DMUL.RP R6, R14, R6 ;  /* 0x000000060e067228 */ /* 0x000fe20000008000 */
[----:B------:R-:W-:-:S06]  /*1330*/  IMAD.MOV.U32 R2, RZ, RZ, RZ ;  /* 0x000000ffff027224 */ /* 0x000fcc00078e00ff */
[----:B------:R-:W-:-:S03]  /*1340*/  DFMA R2, R12, -R2, R14 ;  /* 0x800000020c02722b */ /* 0x000fc6000000000e */
[----:B------:R-:W-:-:S03]  /*1350*/  LOP3.LUT R9, R7, R9, RZ, 0x3c, !PT ;  /* 0x0000000907097212 */ /* 0x000fc600078e3cff */
[----:B------:R-:W-:-:S04]  /*1360*/  IADD3 R2, PT, PT, -R11, -0x43300000, RZ ;  /* 0xbcd000000b027810 */ /* 0x000fc80007ffe1ff */
[----:B------:R-:W-:-:S04]  /*1370*/  FSETP.NEU.AND P0, PT, |R3|, R2, PT ;  /* 0x000000020300720b */ /* 0x000fc80003f0d200 */
[----:B------:R-:W-:Y:S02]  /*1380*/  FSEL R12, R6, R12, !P0 ;  /* 0x0000000c060c7208 */ /* 0x000fe40004000000 */
[----:B------:R-:W-:Y:S01]  /*1390*/  FSEL R13, R9, R13, !P0 ;  /* 0x0000000d090d7208 */ /* 0x000fe20004000000 */
[----:B------:R-:W-:Y:S06]  /*13a0*/  BRA `(.L_x_14) ;  /* 0x0000000000587947 */ /* 0x000fec0003800000 */
.L_x_13:
[----:B------:R-:W-:-:S14]  /*13b0*/  DSETP.NAN.AND P0, PT, R6, R6, PT ;  /* 0x000000060600722a */ /* 0x000fdc0003f08000 */
[----:B------:R-:W-:Y:S05]  /*13c0*/  @P0 BRA `(.L_x_15) ;  /* 0x0000000000480947 */ /* 0x000fea0003800000 */
[----:B------:R-:W0:Y:S02]  /*13d0*/  LDC.64 R4, c[0x0][0x3b0] ;  /* 0x0000ec00ff047b82 */ /* 0x000e240000000a00 */
[----:B0-----:R-:W-:-:S14]  /*13e0*/  DSETP.NAN.AND P0, PT, R4, R4, PT ;  /* 0x000000040400722a */ /* 0x001fdc0003f08000 */
[----:B------:R-:W-:Y:S05]  /*13f0*/  @P0 BRA `(.L_x_16) ;  /* 0x0000000000300947 */ /* 0x000fea0003800000 */
[----:B------:R-:W-:Y:S01]  /*1400*/  ISETP.NE.AND P0, PT, R21, R20, PT ;  /* 0x000000141500720c */ /* 0x000fe20003f05270 */
[----:B------:R-:W-:Y:S02]  /*1410*/  IMAD.MOV.U32 R12, RZ, RZ, 0x0 ;  /* 0x00000000ff0c7424 */ /* 0x000fe400078e00ff */
[----:B------:R-:W-:-:S10]  /*1420*/  IMAD.MOV.U32 R13, RZ, RZ, -0x80000 ;  /* 0xfff80000ff0d7424 */ /* 0x000fd400078e00ff */
[----:B------:R-:W-:Y:S05]  /*1430*/  @!P0 BRA `(.L_x_14) ;  /* 0x0000000000348947 */ /* 0x000fea0003800000 */
[----:B------:R-:W-:Y:S02]  /*1440*/  ISETP.NE.AND P0, PT, R21, 0x7ff00000, PT ;  /* 0x7ff000001500780c */ /* 0x000fe40003f05270 */
[----:B------:R-:W-:Y:S02]  /*1450*/  LOP3.LUT R13, R7, 0x80000000, R3, 0x48, !PT ;  /* 0x80000000070d7812 */ /* 0x000fe400078e4803 */
[----:B------:R-:W-:-:S13]  /*1460*/  ISETP.EQ.OR P0, PT, R20, RZ, !P0 ;  /* 0x000000ff1400720c */ /* 0x000fda0004702670 */
[----:B------:R-:W-:Y:S01]  /*1470*/  @P0 LOP3.LUT R2, R13, 0x7ff00000, RZ, 0xfc, !PT ;  /* 0x7ff000000d020812 */ /* 0x000fe200078efcff */
[----:B------:R-:W-:Y:S01]  /*1480*/  @!P0 IMAD.MOV.U32 R12, RZ, RZ, RZ ;  /* 0x000000ffff0c8224 */ /* 0x000fe200078e00ff */
[----:B------:R-:W-:-:S03]  /*1490*/  @P0 MOV R12, RZ ;  /* 0x000000ff000c0202 */ /* 0x000fc60000000f00 */
[----:B------:R-:W-:Y:S01]  /*14a0*/  @P0 IMAD.MOV.U32 R13, RZ, RZ, R2 ;  /* 0x000000ffff0d0224 */ /* 0x000fe200078e0002 */
[----:B------:R-:W-:Y:S06]  /*14b0*/  BRA `(.L_x_14) ;  /* 0x0000000000147947 */ /* 0x000fec0003800000 */
.L_x_16:
[----:B------:R-:W-:Y:S01]  /*14c0*/  LOP3.LUT R13, R3, 0x80000, RZ, 0xfc, !PT ;  /* 0x00080000030d7812 */ /* 0x000fe200078efcff */
[----:B------:R-:W-:Y:S01]  /*14d0*/  IMAD.MOV.U32 R12, RZ, RZ, R2 ;  /* 0x000000ffff0c7224 */ /* 0x000fe200078e0002 */
[----:B------:R-:W-:Y:S06]  /*14e0*/  BRA `(.L_x_14) ;  /* 0x0000000000087947 */ /* 0x000fec0003800000 */
.L_x_15:
[----:B------:R-:W-:Y:S01]  /*14f0*/  LOP3.LUT R13, R7, 0x80000, RZ, 0xfc, !PT ;  /* 0x00080000070d7812 */ /* 0x000fe200078efcff */
[----:B------:R-:W-:-:S07]  /*1500*/  IMAD.MOV.U32 R12, RZ, RZ, R6 ;  /* 0x000000ffff0c7224 */ /* 0x000fce00078e0006 */
.L_x_14:
[----:B------:R-:W-:Y:S05]  /*1510*/  BSYNC.RECONVERGENT B1 ;  /* 0x0000000000017941 */ /* 0x000fea0003800200 */
.L_x_12:
[----:B------:R-:W-:Y:S02]  /*1520*/  IMAD.MOV.U32 R11, RZ, RZ, 0x0 ;  /* 0x00000000ff0b7424 */ /* 0x000fe400078e00ff */
[----:B------:R-:W-:Y:S02]  /*1530*/  IMAD.MOV.U32 R2, RZ, RZ, R12 ;  /* 0x000000ffff027224 */ /* 0x000fe400078e000c */
[----:B------:R-:W-:Y:S01]  /*1540*/  IMAD.MOV.U32 R3, RZ, RZ, R13 ;  /* 0x000000ffff037224 */ /* 0x000fe200078e000d */
[----:B------:R-:W-:Y:S06]  /*1550*/  RET.REL.NODEC R10 `(_Z23compute_spectrum_kernelPKdS0_S0_Pdiiid) ;  /* 0xffffffe80aa87950 */ /* 0x000fec0003c3ffff */
.L_x_17:
[----:B------:R-:W-:-:S00]  /*1560*/  BRA `(.L_x_17) ;  /* 0xfffffffc00fc7947 */ /* 0x000fc0000383ffff */
[----:B------:R-:W-:-:S00]  /*1570*/  NOP ;  /* 0x0000000000007918 */ /* 0x000fc00000000000 */
        /* <DEDUP_REMOVED lines=8> */
.L_x_26:


//--------------------- .text._Z28compute_optical_depth_kernelPdPiPKddS2_iii --------------------------
	.section	.text._Z28compute_optical_depth_kernelPdPiPKddS2_iii,"ax",@progbits
	.align	128
        .global         _Z28compute_optical_depth_kernelPdPiPKddS2_iii
        .type           _Z28compute_optical_depth_kernelPdPiPKddS2_iii,@function
        .size           _Z28compute_optical_depth_kernelPdPiPKddS2_iii,(.L_x_28 - _Z28compute_optical_depth_kernelPdPiPKddS2_iii)
        .other          _Z28compute_optical_depth_kernelPdPiPKddS2_iii,@"STO_CUDA_ENTRY STV_DEFAULT"
_Z28compute_optical_depth_kernelPdPiPKddS2_iii:
.text._Z28compute_optical_depth_kernelPdPiPKddS2_iii:
[----:B------:R-:W-:Y:S01]  /*0000*/  LDC R1, c[0x0][0x37c] ;  /* 0x0000df00ff017b82 */ /* 0x000fe20000000800 */
[----:B------:R-:W0:Y:S07]  /*0010*/  S2R R26, SR_TID.X ;  /* 0x00000000001a7919 */ /* 0x000e2e0000002100 */
[----:B------:R-:W1:Y:S01]  /*0020*/  S2UR UR5, SR_CTAID.X ;  /* 0x00000000000579c3 */ /* 0x000e620000002500 */
[----:B------:R-:W1:Y:S07]  /*0030*/  LDCU UR4, c[0x0][0x360] ;  /* 0x00006c00ff0477ac */ /* 0x000e6e0008000800 */
[----:B------:R-:W2:Y:S01]  /*0040*/  LDC R0, c[0x0][0x3a8] ;  /* 0x0000ea00ff007b82 */ /* 0x000ea20000000800 */
[----:B-1----:R-:W-:-:S06]  /*0050*/  UIMAD UR5, UR5, UR4, URZ ;  /* 0x00000004050572a4 */ /* 0x002fcc000f8e02ff */
[----:B0-----:R-:W-:-:S04]  /*0060*/  IADD3 R27, PT, PT, R26, UR5, RZ ;  /* 0x000000051a1b7c10 */ /* 0x001fc8000fffe0ff */
[----:B--2---:R-:W-:-:S13]  /*0070*/  ISETP.GE.AND P0, PT, R27, R0, PT ;  /* 0x000000001b00720c */ /* 0x004fda0003f06270 */
[----:B------:R-:W-:Y:S05]  /*0080*/  @P0 EXIT ;  /* 0x000000000000094d */ /* 0x000fea0003800000 */
[----:B------:R-:W0:Y:S01]  /*0090*/  LDC R2, c[0x0][0x3ac] ;  /* 0x0000eb00ff027b82 */ /* 0x000e220000000800 */
[----:B------:R-:W1:Y:S01]  /*00a0*/  LDCU.64 UR8, c[0x0][0x358] ;  /* 0x00006b00ff0877ac */ /* 0x000e620008000a00 */
[----:B------:R-:W-:-:S06]  /*00b0*/  MOV R3, 0xffffffff ;  /* 0xffffffff00037802 */ /* 0x000fcc0000000f00 */
[----:B------:R-:W2:Y:S01]  /*00c0*/  LDC.64 R4, c[0x0][0x388] ;  /* 0x0000e200ff047b82 */ /* 0x000ea20000000a00 */
[----:B0-----:R-:W-:Y:S01]  /*00d0*/  ISETP.GE.AND P0, PT, R2, 0x1, PT ;  /* 0x000000010200780c */ /* 0x001fe20003f06270 */
[----:B--2---:R-:W-:-:S05]  /*00e0*/  IMAD.WIDE R4, R27, 0x4, R4 ;  /* 0x000000041b047825 */ /* 0x004fca00078e0204 */
[----:B-1----:R0:W-:Y:S07]  /*00f0*/  STG.E desc[UR8][R4.64], R3 ;  /* 0x0000000304007986 */ /* 0x0021ee000c101908 */
[----:B------:R-:W-:Y:S05]  /*0100*/  @!P0 EXIT ;  /* 0x000000000000894d */ /* 0x000fea0003800000 */
[----:B------:R-:W-:Y:S01]  /*0110*/  IADD3 R26, PT, PT, R0, UR5, R26 ;  /* 0x00000005001a7c10 */ /* 0x000fe2000fffe01a */
[----:B------:R-:W-:Y:S01]  /*0120*/  UMOV UR4, URZ ;  /* 0x000000ff00047c82 */ /* 0x000fe20008000000 */
[----:B0-----:R-:W-:Y:S02]  /*0130*/  IADD3 R3, PT, PT, R2, -0x1, RZ ;  /* 0xffffffff02037810 */ /* 0x001fe40007ffe0ff */
[----:B------:R-:W-:Y:S02]  /*0140*/  PRMT R2, RZ, 0x7610, R2 ;  /* 0x00007610ff027816 */ /* 0x000fe40000000002 */
[----:B------:R-:W-:-:S07]  /*0150*/  PRMT R0, RZ, 0x7610, R0 ;  /* 0x00007610ff007816 */ /* 0x000fce0000000000 */
.L_x_24:
[----:B------:R-:W0:Y:S08]  /*0160*/  LDC.64 R10, c[0x0][0x3a8] ;  /* 0x0000ea00ff0a7b82 */ /* 0x000e300000000a00 */
[----:B-1----:R-:W1:Y:S01]  /*0170*/  LDC.64 R6, c[0x0][0x380] ;  /* 0x0000e000ff067b82 */ /* 0x002e620000000a00 */
[----:B0-----:R-:W-:-:S04]  /*0180*/  IMAD R9, R10, UR4, R27 ;  /* 0x000000040a097c24 */ /* 0x001fc8000f8e021b */
[----:B-1----:R-:W-:-:S05]  /*0190*/  IMAD.WIDE R6, R9, 0x8, R6 ;  /* 0x0000000809067825 */ /* 0x002fca00078e0206 */
[----:B------:R0:W-:Y:S04]  /*01a0*/  STG.E.64 desc[UR8][R6.64], RZ ;  /* 0x000000ff06007986 */ /* 0x0001e8000c101b08 */
[----:B------:R-:W2:Y:S01]  /*01b0*/  LDG.E R8, desc[UR8][R4.64] ;  /* 0x0000000804087981 */ /* 0x000ea2000c1e1900 */
[----:B------:R-:W-:Y:S02]  /*01c0*/  UIADD3 UR5, UPT, UPT, UR4, 0x1, URZ ;  /* 0x0000000104057890 */ /* 0x000fe4000fffe0ff */
[----:B------:R-:W-:Y:S01]  /*01d0*/  MOV R28, UR4 ;  /* 0x00000004001c7c02 */ /* 0x000fe20008000f00 */
[----:B------:R-:W-:Y:S01]  /*01e0*/  BSSY.RECONVERGENT B0, `(.L_x_18) ;  /* 0x0000091000007945 */ /* 0x000fe20003800200 */
[----:B------:R-:W-:Y:S02]  /*01f0*/  IADD3 R0, PT, PT, R0, 0x1, RZ ;  /* 0x0000000100007810 */ /* 0x000fe40007ffe0ff */
[----:B------:R-:W-:Y:S01]  /*0200*/  ISETP.NE.AND P0, PT, R11, UR5, PT ;  /* 0x000000050b007c0c */ /* 0x000fe2000bf05270 */
[----:B------:R-:W-:Y:S01]  /*0210*/  UMOV UR4, UR5 ;  /* 0x0000000500047c82 */ /* 0x000fe20008000000 */
[----:B--2---:R-:W-:-:S13]  /*0220*/  ISETP.GT.AND P1, PT, R8, -0x1, PT ;  /* 0xffffffff0800780c */ /* 0x004fda0003f24270 */
[----:B0-----:R-:W-:Y:S05]  /*0230*/  @P1 BRA `(.L_x_19) ;  /* 0x00000008002c1947 */ /* 0x001fea0003800000 */
[----:B------:R-:W-:Y:S01]  /*0240*/  ISETP.GE.U32.AND P1, PT, R28, 0x7, PT ;  /* 0x000000071c00780c */ /* 0x000fe20003f26070 */
[----:B------:R-:W-:Y:S02]  /*0250*/  HFMA2 R29, -RZ, RZ, 0, 0 ;  /* 0x00000000ff1d7431 */ /* 0x000fe400000001ff */
[----:B------:R-:W-:Y:S01]  /*0260*/  IMAD R22, R3, R28, RZ ;  /* 0x0000001c03167224 */ /* 0x000fe200078e02ff */
[----:B------:R-:W-:-:S09]  /*0270*/  CS2R R8, SRZ ;  /* 0x0000000000087805 */ /* 0x000fd2000001ff00 */
[----:B------:R-:W-:Y:S05]  /*0280*/  @!P1 BRA `(.L_x_20) ;  /* 0x0000000000e49947 */ /* 0x000fea0003800000 */
[----:B------:R-:W-:Y:S01]  /*0290*/  ULOP3.LUT UR5, UR4, 0xfffffff8, URZ, 0xc0, !UPT ;  /* 0xfffffff804057892 */ /* 0x000fe2000f8ec0ff */
[----:B------:R-:W-:Y:S01]  /*02a0*/  IMAD.MOV.U32 R23, RZ, RZ, R26 ;  /* 0x000000ffff177224 */ /* 0x000fe200078e001a */
[----:B------:R-:W-:Y:S02]  /*02b0*/  MOV R11, R27 ;  /* 0x0000001b000b7202 */ /* 0x000fe40000000f00 */
[----:B------:R-:W-:Y:S01]  /*02c0*/  CS2R R8, SRZ ;  /* 0x0000000000087805 */ /* 0x000fe2000001ff00 */
[----:B------:R-:W-:-:S12]  /*02d0*/  UIADD3 UR6, UPT, UPT, -UR5, URZ, URZ ;  /* 0x000000ff05067290 */ /* 0x000fd8000fffe1ff */
.L_x_21:
[----:B------:R-:W0:Y:S08]  /*02e0*/  LDC.64 R14, c[0x0][0x3a0] ;  /* 0x0000e800ff0e7b82 */ /* 0x000e300000000a00 */
[----:B------:R-:W1:Y:S01]  /*02f0*/  LDC.64 R12, c[0x0][0x390] ;  /* 0x0000e400ff0c7b82 */ /* 0x000e620000000a00 */
[----:B0-----:R-:W-:-:S04]  /*0300*/  IMAD.WIDE R24, R11, 0x8, R14 ;  /* 0x000000080b187825 */ /* 0x001fc800078e020e */
[----:B------:R-:W-:Y:S01]  /*0310*/  IMAD.WIDE R14, R23, 0x8, R14 ;  /* 0x00000008170e7825 */ /* 0x000fe200078e020e */
[----:B------:R-:W2:Y:S04]  /*0320*/  LDG.E.64 R20, desc[UR8][R24.64] ;  /* 0x0000000818147981 */ /* 0x000ea8000c1e1b00 */
[----:B------:R0:W2:Y:S01]  /*0330*/  LDG.E.64 R16, desc[UR8][R14.64] ;  /* 0x000000080e107981 */ /* 0x0000a2000c1e1b00 */
[----:B-1----:R-:W-:-:S05]  /*0340*/  IMAD.WIDE R12, R22, 0x8, R12 ;  /* 0x00000008160c7825 */ /* 0x002fca00078e020c */
[----:B------:R-:W3:Y:S01]  /*0350*/  LDG.E.64 R18, desc[UR8][R12.64] ;  /* 0x000000080c127981 */ /* 0x000ee2000c1e1b00 */
[----:B0-----:R-:W-:Y:S01]  /*0360*/  IMAD.WIDE R14, R10, 0x8, R14 ;  /* 0x000000080a0e7825 */ /* 0x001fe200078e020e */
[----:B--2---:R-:W-:-:S08]  /*0370*/  DADD R20, R16, R20 ;  /* 0x0000000010147229 */ /* 0x004fd00000000014 */
[----:B---3--:R-:W-:Y:S01]  /*0380*/  DFMA R20, R18, R20, R8 ;  /* 0x000000141214722b */ /* 0x008fe20000000008 */
[----:B------:R-:W2:Y:S04]  /*0390*/  LDG.E.64 R8, desc[UR8][R14.64] ;  /* 0x000000080e087981 */ /* 0x000ea8000c1e1b00 */
[----:B------:R-:W3:Y:S01]  /*03a0*/  LDG.E.64 R18, desc[UR8][R12.64+0x8] ;  /* 0x000008080c127981 */ /* 0x000ee2000c1e1b00 */
[----:B------:R-:W-:-:S03]  /*03b0*/  IMAD.WIDE R24, R10, 0x8, R14 ;  /* 0x000000080a187825 */ /* 0x000fc600078e020e */
[----:B------:R-:W4:Y:S01]  /*03c0*/  LDG.E.64 R14, desc[UR8][R12.64+0x18] ;  /* 0x000018080c0e7981 */ /* 0x000f22000c1e1b00 */
[----:B--2---:R-:W-:-:S08]  /*03d0*/  DADD R16, R16, R8 ;  /* 0x0000000010107229 */ /* 0x004fd00000000008 */
[----:B---3--:R-:W-:Y:S02]  /*03e0*/  DFMA R20, R18, R16, R20 ;  /* 0x000000101214722b */ /* 0x008fe40000000014 */
[----:B------:R0:W2:Y:S04]  /*03f0*/  LDG.E.64 R16, desc[UR8][R24.64] ;  /* 0x0000000818107981 */ /* 0x0000a8000c1e1b00 */
[----:B------:R-:W3:Y:S01]  /*0400*/  LDG.E.64 R18, desc[UR8][R12.64+0x10] ;  /* 0x000010080c127981 */ /* 0x000ee2000c1e1b00 */
[----:B0-----:R-:W-:Y:S01]  /*0410*/  IMAD.WIDE R24, R10, 0x8, R24 ;  /* 0x000000080a187825 */ /* 0x001fe200078e0218 */
[----:B--2---:R-:W-:-:S08]  /*0420*/  DADD R8, R8, R16 ;  /* 0x0000000008087229 */ /* 0x004fd00000000010 */
[----:B---3--:R-:W-:Y:S02]  /*0430*/  DFMA R18, R18, R8, R20 ;  /* 0x000000081212722b */ /* 0x008fe40000000014 */
[----:B------:R-:W2:Y:S01]  /*0440*/  LDG.E.64 R8, desc[UR8][R24.64] ;  /* 0x0000000818087981 */ /* 0x000ea2000c1e1b00 */
[----:B------:R-:W-:Y:S01]  /*0450*/  IMAD.WIDE R20, R10, 0x8, R24 ;  /* 0x000000080a147825 */ /* 0x000fe200078e0218 */
[----:B--2---:R-:W-:-:S08]  /*0460*/  DADD R16, R16, R8 ;  /* 0x0000000010107229 */ /* 0x004fd00000000008 */
[----:B----4-:R-:W-:Y:S01]  /*0470*/  DFMA R18, R14, R16, R18 ;  /* 0x000000100e12722b */ /* 0x010fe20000000012 */
[----:B------:R0:W2:Y:S04]  /*0480*/  LDG.E.64 R14, desc[UR8][R20.64] ;  /* 0x00000008140e7981 */ /* 0x0000a8000c1e1b00 */
[----:B------:R-:W3:Y:S01]  /*0490*/  LDG.E.64 R16, desc[UR8][R12.64+0x20] ;  /* 0x000020080c107981 */ /* 0x000ee2000c1e1b00 */
[----:B0-----:R-:W-:Y:S01]  /*04a0*/  IMAD.WIDE R20, R10, 0x8, R20 ;  /* 0x000000080a147825 */ /* 0x001fe200078e0214 */
[----:B--2---:R-:W-:-:S08]  /*04b0*/  DADD R8, R8, R14 ;  /* 0x0000000008087229 */ /* 0x004fd0000000000e */
[----:B---3--:R-:W-:Y:S02]  /*04c0*/  DFMA R18, R16, R8, R18 ;  /* 0x000000081012722b */ /* 0x008fe40000000012 */
[----:B------:R-:W2:Y:S04]  /*04d0*/  LDG.E.64 R8, desc[UR8][R20.64] ;  /* 0x0000000814087981 */ /* 0x000ea8000c1e1b00 */
[----:B------:R-:W3:Y:S01]  /*04e0*/  LDG.E.64 R16, desc[UR8][R12.64+0x28] ;  /* 0x000028080c107981 */ /* 0x000ee2000c1e1b00 */
[----:B------:R-:W-:-:S03]  /*04f0*/  IMAD.WIDE R24, R10, 0x8, R20 ;  /* 0x000000080a187825 */ /* 0x000fc600078e0214 */
[----:B------:R-:W4:Y:S01]  /*0500*/  LDG.E.64 R20, desc[UR8][R12.64+0x30] ;  /* 0x000030080c147981 */ /* 0x000f22000c1e1b00 */
[----:B--2---:R-:W-:-:S08]  /*0510*/  DADD R14, R14, R8 ;  /* 0x000000000e0e7229 */ /* 0x004fd00000000008 */
[----:B---3--:R-:W-:Y:S02]  /*0520*/  DFMA R16, R16, R14, R18 ;  /* 0x0000000e1010722b */ /* 0x008fe40000000012 */
[----:B------:R-:W2:Y:S01]  /*0530*/  LDG.E.64 R14, desc[UR8][R24.64] ;  /* 0x00000008180e7981 */ /* 0x000ea2000c1e1b00 */
[----:B------:R-:W-:-:S06]  /*0540*/  IMAD.WIDE R18, R10, 0x8, R24 ;  /* 0x000000080a127825 */ /* 0x000fcc00078e0218 */
[----:B------:R-:W3:Y:S04]  /*0550*/  LDG.E.64 R18, desc[UR8][R18.64] ;  /* 0x0000000812127981 */ /* 0x000ee8000c1e1b00 */
[----:B------:R-:W5:Y:S01]  /*0560*/  LDG.E.64 R24, desc[UR8][R12.64+0x38] ;  /* 0x000038080c187981 */ /* 0x000f62000c1e1b00 */
[----:B------:R-:W-:-:S04]  /*0570*/  UIADD3 UR6, UPT, UPT, UR6, 0x8, URZ ;  /* 0x0000000806067890 */ /* 0x000fc8000fffe0ff */
[----:B------:R-:W-:Y:S01]  /*0580*/  UISETP.NE.AND UP0, UPT, UR6, URZ, UPT ;  /* 0x000000ff0600728c */ /* 0x000fe2000bf05270 */
[C---:B------:R-:W-:Y:S02]  /*0590*/  LEA R11, R10.reuse, R11, 0x3 ;  /* 0x0000000b0a0b7211 */ /* 0x040fe400078e18ff */
[----:B------:R-:W-:Y:S02]  /*05a0*/  LEA R23, R10, R23, 0x3 ;  /* 0x000000170a177211 */ /* 0x000fe400078e18ff */
[----:B------:R-:W-:Y:S01]  /*05b0*/  IADD3 R22, PT, PT, R22, 0x8, RZ ;  /* 0x0000000816167810 */ /* 0x000fe20007ffe0ff */
[----:B--2---:R-:W-:Y:S02]  /*05c0*/  DADD R8, R8, R14 ;  /* 0x0000000008087229 */ /* 0x004fe4000000000e */
[----:B---3--:R-:W-:-:S06]  /*05d0*/  DADD R14, R14, R18 ;  /* 0x000000000e0e7229 */ /* 0x008fcc0000000012 */
[----:B----4-:R-:W-:-:S08]  /*05e0*/  DFMA R8, R20, R8, R16 ;  /* 0x000000081408722b */ /* 0x010fd00000000010 */
[----:B-----5:R-:W-:Y:S01]  /*05f0*/  DFMA R8, R24, R14, R8 ;  /* 0x0000000e1808722b */ /* 0x020fe20000000008 */
[----:B------:R-:W-:Y:S10]  /*0600*/  BRA.U UP0, `(.L_x_21) ;  /* 0xfffffffd00347547 */ /* 0x000ff4000b83ffff */
[----:B------:R-:W-:-:S07]  /*0610*/  IMAD.U32 R29, RZ, RZ, UR5 ;  /* 0x00000005ff1d7e24 */ /* 0x000fce000f8e00ff */
.L_x_20:
[----:B------:R-:W-:-:S09]  /*0620*/  ULOP3.LUT UP0, URZ, UR4, 0x7, URZ, 0xc0, !UPT ;  /* 0x0000000704ff7892 */ /* 0x000fd2000f80c0ff */
[----:B------:R-:W-:Y:S05]  /*0630*/  BRA.U !UP0, `(.L_x_22) ;  /* 0x00000005081c7547 */ /* 0x000fea000b800000 */
[----:B------:R-:W-:-:S04]  /*0640*/  LOP3.LUT R12, R0, 0x7, RZ, 0xc0, !PT ;  /* 0x00000007000c7812 */ /* 0x000fc800078ec0ff */
[C---:B------:R-:W-:Y:S02]  /*0650*/  IADD3 R11, PT, PT, R12.reuse, -0x1, RZ ;  /* 0xffffffff0c0b7810 */ /* 0x040fe40007ffe0ff */
[----:B------:R-:W-:Y:S02]  /*0660*/  LOP3.LUT P2, RZ, R12, 0x3, RZ, 0xc0, !PT ;  /* 0x000000030cff7812 */ /* 0x000fe4000784c0ff */
[----:B------:R-:W-:Y:S01]  /*0670*/  ISETP.GE.U32.AND P1, PT, R11, 0x3, PT ;  /* 0x000000030b00780c */ /* 0x000fe20003f26070 */
[----:B------:R-:W-:-:S12]  /*0680*/  IMAD R11, R3, R28, RZ ;  /* 0x0000001c030b7224 */ /* 0x000fd800078e02ff */
[----:B------:R-:W-:Y:S05]  /*0690*/  @!P1 BRA `(.L_x_23) ;  /* 0x0000000000749947 */ /* 0x000fea0003800000 */
[----:B------:R-:W0:Y:S01]  /*06a0*/  LDC.64 R16, c[0x0][0x3a0] ;  /* 0x0000e800ff107b82 */ /* 0x000e220000000a00 */
[----:B------:R-:W-:Y:S01]  /*06b0*/  IMAD R21, R29, R10, R27 ;  /* 0x0000000a1d157224 */ /* 0x000fe200078e021b */
[----:B------:R-:W-:-:S04]  /*06c0*/  IADD3 R19, PT, PT, R11, R29, RZ ;  /* 0x0000001d0b137210 */ /* 0x000fc80007ffe0ff */
[C---:B------:R-:W-:Y:S02]  /*06d0*/  IADD3 R13, PT, PT, R21.reuse, R10, RZ ;  /* 0x0000000a150d7210 */ /* 0x040fe40007ffe0ff */
[----:B------:R-:W1:Y:S01]  /*06e0*/  LDC.64 R14, c[0x0][0x390] ;  /* 0x0000e400ff0e7b82 */ /* 0x000e620000000a00 */
[----:B0-----:R-:W-:-:S04]  /*06f0*/  IMAD.WIDE R20, R21, 0x8, R16 ;  /* 0x0000000815147825 */ /* 0x001fc800078e0210 */
[----:B------:R-:W-:Y:S01]  /*0700*/  IMAD.WIDE R16, R13, 0x8, R16 ;  /* 0x000000080d107825 */ /* 0x000fe200078e0210 */
[----:B------:R-:W2:Y:S04]  /*0710*/  LDG.E.64 R24, desc[UR8][R20.64] ;  /* 0x0000000814187981 */ /* 0x000ea8000c1e1b00 */
[----:B------:R0:W2:Y:S01]  /*0720*/  LDG.E.64 R12, desc[UR8][R16.64] ;  /* 0x00000008100c7981 */ /* 0x0000a2000c1e1b00 */
[----:B-1----:R-:W-:-:S05]  /*0730*/  IMAD.WIDE R14, R19, 0x8, R14 ;  /* 0x00000008130e7825 */ /* 0x002fca00078e020e */
[----:B------:R-:W3:Y:S01]  /*0740*/  LDG.E.64 R18, desc[UR8][R14.64] ;  /* 0x000000080e127981 */ /* 0x000ee2000c1e1b00 */
[----:B0-----:R-:W-:-:S03]  /*0750*/  IMAD.WIDE R16, R10, 0x8, R16 ;  /* 0x000000080a107825 */ /* 0x001fc600078e0210 */
[----:B------:R-:W4:Y:S04]  /*0760*/  LDG.E.64 R22, desc[UR8][R14.64+0x8] ;  /* 0x000008080e167981 */ /* 0x000f28000c1e1b00 */
[----:B------:R-:W5:Y:S01]  /*0770*/  LDG.E.64 R20, desc[UR8][R16.64] ;  /* 0x0000000810147981 */ /* 0x000f62000c1e1b00 */
[----:B--2---:R-:W-:-:S08]  /*0780*/  DADD R24, R12, R24 ;  /* 0x000000000c187229 */ /* 0x004fd00000000018 */
[----:B---3--:R-:W-:Y:S01]  /*0790*/  DFMA R18, R18, R24, R8 ;  /* 0x000000181212722b */ /* 0x008fe20000000008 */
[----:B------:R-:W-:Y:S02]  /*07a0*/  IMAD.WIDE R24, R10, 0x8, R16 ;  /* 0x000000080a187825 */ /* 0x000fe400078e0210 */
[----:B------:R-:W2:Y:S01]  /*07b0*/  LDG.E.64 R16, desc[UR8][R14.64+0x18] ;  /* 0x000018080e107981 */ /* 0x000ea2000c1e1b00 */
[----:B-----5:R-:W-:-:S03]  /*07c0*/  DADD R12, R12, R20 ;  /* 0x000000000c0c7229 */ /* 0x020fc60000000014 */
[----:B------:R-:W3:Y:S05]  /*07d0*/  LDG.E.64 R8, desc[UR8][R24.64] ;  /* 0x0000000818087981 */ /* 0x000eea000c1e1b00 */
[----:B----4-:R-:W-:Y:S01]  /*07e0*/  DFMA R12, R22, R12, R18 ;  /* 0x0000000c160c722b */ /* 0x010fe20000000012 */
[----:B------:R-:W-:Y:S01]  /*07f0*/  IMAD.WIDE R18, R10, 0x8, R24 ;  /* 0x000000080a127825 */ /* 0x000fe200078e0218 */
[----:B------:R-:W4:Y:S05]  /*0800*/  LDG.E.64 R22, desc[UR8][R14.64+0x10] ;  /* 0x000010080e167981 */ /* 0x000f2a000c1e1b00 */
[----:B------:R-:W5:Y:S01]  /*0810*/  LDG.E.64 R18, desc[UR8][R18.64] ;  /* 0x0000000812127981 */ /* 0x000f62000c1e1b00 */
[----:B------:R-:W-:Y:S01]  /*0820*/  IADD3 R29, PT, PT, R29, 0x4, RZ ;  /* 0x000000041d1d7810 */ /* 0x000fe20007ffe0ff */
[----:B---3--:R-:W-:-:S08]  /*0830*/  DADD R20, R20, R8 ;  /* 0x0000000014147229 */ /* 0x008fd00000000008 */
[----:B----4-:R-:W-:Y:S02]  /*0840*/  DFMA R12, R22, R20, R12 ;  /* 0x00000014160c722b */ /* 0x010fe4000000000c */
[----:B-----5:R-:W-:-:S08]  /*0850*/  DADD R8, R8, R18 ;  /* 0x0000000008087229 */ /* 0x020fd00000000012 */
[----:B--2---:R-:W-:-:S11]  /*0860*/  DFMA R8, R16, R8, R12 ;  /* 0x000000081008722b */ /* 0x004fd6000000000c */
.L_x_23:
[----:B------:R-:W-:Y:S05]  /*0870*/  @!P2 BRA `(.L_x_22) ;  /* 0x00000000008ca947 */ /* 0x000fea0003800000 */
[----:B------:R-:W-:-:S13]  /*0880*/  LOP3.LUT P1, RZ, R2, 0x3, RZ, 0xc0, !PT ;  /* 0x0000000302ff7812 */ /* 0x000fda000782c0ff */
[----:B------:R-:W0:Y:S01]  /*0890*/  @P1 LDC.64 R18, c[0x0][0x3a0] ;  /* 0x0000e800ff121b82 */ /* 0x000e220000000a00 */
[----:B------:R-:W-:Y:S01]  /*08a0*/  @P1 IMAD R13, R29, R10, R27 ;  /* 0x0000000a1d0d1224 */ /* 0x000fe200078e021b */
[----:B------:R-:W-:-:S03]  /*08b0*/  @P1 IADD3 R15, PT, PT, R11, R29, RZ ;  /* 0x0000001d0b0f1210 */ /* 0x000fc60007ffe0ff */
[----:B------:R-:W-:-:S03]  /*08c0*/  @P1 IMAD.IADD R25, R13, 0x1, R10 ;  /* 0x000000010d191824 */ /* 0x000fc600078e020a */
[----:B------:R-:W1:Y:S01]  /*08d0*/  @P1 LDC.64 R20, c[0x0][0x390] ;  /* 0x0000e400ff141b82 */ /* 0x000e620000000a00 */
[----:B0-----:R-:W-:-:S04]  /*08e0*/  @P1 IMAD.WIDE R24, R25, 0x8, R18 ;  /* 0x0000000819181825 */ /* 0x001fc800078e0212 */
[----:B------:R-:W-:Y:S02]  /*08f0*/  @P1 IMAD.WIDE R18, R13, 0x8, R18 ;  /* 0x000000080d121825 */ /* 0x000fe400078e0212 */
[----:B------:R-:W2:Y:S02]  /*0900*/  @P1 LDG.E.64 R12, desc[UR8][R24.64] ;  /* 0x00000008180c1981 */ /* 0x000ea4000c1e1b00 */
[----:B------:R-:W-:Y:S02]  /*0910*/  @P1 IMAD.WIDE R22, R10, 0x8, R24 ;  /* 0x000000080a161825 */ /* 0x000fe400078e0218 */
[----:B------:R-:W2:Y:S04]  /*0920*/  @P1 LDG.E.64 R18, desc[UR8][R18.64] ;  /* 0x0000000812121981 */ /* 0x000ea8000c1e1b00 */
[----:B------:R0:W3:Y:S01]  /*0930*/  @P1 LDG.E.64 R16, desc[UR8][R22.64] ;  /* 0x0000000816101981 */ /* 0x0000e2000c1e1b00 */
[----:B-1----:R-:W-:-:S05]  /*0940*/  @P1 IMAD.WIDE R20, R15, 0x8, R20 ;  /* 0x000000080f141825 */ /* 0x002fca00078e0214 */
[----:B------:R-:W4:Y:S01]  /*0950*/  @P1 LDG.E.64 R14, desc[UR8][R20.64] ;  /* 0x00000008140e1981 */ /* 0x000f22000c1e1b00 */
[----:B0-----:R-:W-:-:S04]  /*0960*/  LOP3.LUT R22, R2, 0x1, RZ, 0xc0, !PT ;  /* 0x0000000102167812 */ /* 0x001fc800078ec0ff */
[----:B------:R-:W-:Y:S02]  /*0970*/  ISETP.NE.U32.AND P2, PT, R22, 0x1, PT ;  /* 0x000000011600780c */ /* 0x000fe40003f45070 */
[----:B------:R-:W-:Y:S01]  /*0980*/  @P1 IADD3 R29, PT, PT, R29, 0x2, RZ ;  /* 0x000000021d1d1810 */ /* 0x000fe20007ffe0ff */
[----:B------:R-:W5:Y:S10]  /*0990*/  @P1 LDG.E.64 R20, desc[UR8][R20.64+0x8] ;  /* 0x0000080814141981 */ /* 0x000f74000c1e1b00 */
[----:B------:R-:W-:Y:S01]  /*09a0*/  @P2 IMAD R23, R29, R10, R27 ;  /* 0x0000000a1d172224 */ /* 0x000fe200078e021b */
[----:B------:R-:W-:-:S04]  /*09b0*/  @P2 IADD3 R29, PT, PT, R11, R29, RZ ;  /* 0x0000001d0b1d2210 */ /* 0x000fc80007ffe0ff */
[----:B------:R-:W-:Y:S01]  /*09c0*/  @P2 IADD3 R25, PT, PT, R23, R10, RZ ;  /* 0x0000000a17192210 */ /* 0x000fe20007ffe0ff */
[C---:B--2---:R-:W-:Y:S02]  /*09d0*/  @P1 DADD R18, R12.reuse, R18 ;  /* 0x000000000c121229 */ /* 0x044fe40000000012 */
[----:B---3--:R-:W-:Y:S01]  /*09e0*/  @P1 DADD R16, R12, R16 ;  /* 0x000000000c101229 */ /* 0x008fe20000000010 */
[----:B------:R-:W0:Y:S05]  /*09f0*/  @P2 LDC.64 R12, c[0x0][0x3a0] ;  /* 0x0000e800ff0c2b82 */ /* 0x000e2a0000000a00 */
[----:B----4-:R-:W-:-:S03]  /*0a00*/  @P1 DFMA R18, R14, R18, R8 ;  /* 0x000000120e12122b */ /* 0x010fc60000000008 */
[----:B------:R-:W1:Y:S01]  /*0a10*/  @P2 LDC.64 R14, c[0x0][0x390] ;  /* 0x0000e400ff0e2b82 */ /* 0x000e620000000a00 */
[----:B0-----:R-:W-:-:S04]  /*0a20*/  @P2 IMAD.WIDE R10, R23, 0x8, R12 ;  /* 0x00000008170a2825 */ /* 0x001fc800078e020c */
[----:B------:R-:W-:Y:S02]  /*0a30*/  @P2 IMAD.WIDE R12, R25, 0x8, R12 ;  /* 0x00000008190c2825 */ /* 0x000fe400078e020c */
[----:B------:R-:W2:Y:S02]  /*0a40*/  @P2 LDG.E.64 R10, desc[UR8][R10.64] ;  /* 0x000000080a0a2981 */ /* 0x000ea4000c1e1b00 */
[----:B-1----:R-:W-:Y:S02]  /*0a50*/  @P2 IMAD.WIDE R14, R29, 0x8, R14 ;  /* 0x000000081d0e2825 */ /* 0x002fe400078e020e */
[----:B------:R-:W2:Y:S04]  /*0a60*/  @P2 LDG.E.64 R12, desc[UR8][R12.64] ;  /* 0x000000080c0c2981 */ /* 0x000ea8000c1e1b00 */
[----:B------:R-:W3:Y:S01]  /*0a70*/  @P2 LDG.E.64 R14, desc[UR8][R14.64] ;  /* 0x000000080e0e2981 */ /* 0x000ee2000c1e1b00 */
[----:B-----5:R-:W-:-:S02]  /*0a80*/  @P1 DFMA R8, R20, R16, R18 ;  /* 0x000000101408122b */ /* 0x020fc40000000012 */
[----:B--2---:R-:W-:-:S08]  /*0a90*/  @P2 DADD R16, R12, R10 ;  /* 0x000000000c102229 */ /* 0x004fd0000000000a */
[----:B---3--:R-:W-:-:S11]  /*0aa0*/  @P2 DFMA R8, R14, R16, R8 ;  /* 0x000000100e08222b */ /* 0x008fd60000000008 */
.L_x_22:
[----:B------:R-:W0:Y:S01]  /*0ab0*/  LDCU.64 UR6, c[0x0][0x398] ;  /* 0x00007300ff0677ac */ /* 0x000e220008000a00 */
[----:B------:R1:W-:Y:S01]  /*0ac0*/  STG.E.64 desc[UR8][R6.64], R8 ;  /* 0x0000000806007986 */ /* 0x0003e2000c101b08 */
[----:B0-----:R-:W-:-:S14]  /*0ad0*/  DSETP.GT.AND P1, PT, R8, UR6, PT ;  /* 0x0000000608007e2a */ /* 0x001fdc000bf24000 */
[----:B------:R1:W-:Y:S02]  /*0ae0*/  @P1 STG.E desc[UR8][R4.64], R28 ;  /* 0x0000001c04001986 */ /* 0x0003e4000c101908 */
.L_x_19:
[----:B------:R-:W-:Y:S05]  /*0af0*/  BSYNC.RECONVERGENT B0 ;  /* 0x0000000000007941 */ /* 0x000fea0003800200 */
.L_x_18:
[----:B------:R-:W-:Y:S01]  /*0b00*/  IADD3 R2, PT, PT, R2, 0x1, RZ ;  /* 0x0000000102027810 */ /* 0x000fe20007ffe0ff */
[----:B------:R-:W-:Y:S06]  /*0b10*/  @P0 BRA `(.L_x_24) ;  /* 0xfffffff400900947 */ /* 0x000fec000383ffff */
[----:B------:R-:W-:Y:S05]  /*0b20*/  EXIT ;  /* 0x000000000000794d */ /* 0x000fea0003800000 */
.L_x_25:
        /* <DEDUP_REMOVED lines=13> */
.L_x_28:


//--------------------- .nv.shared.reserved.0     --------------------------
	.section	.nv.shared.reserved.0,"aw",@nobits
	.weak		__nv_reservedSMEM_offset_0_alias
	.size		__nv_reservedSMEM_offset_0_alias, 0, 64
	.other		__nv_reservedSMEM_offset_0_alias,@"STO_CUDA_RESERVED_SHARED STV_DEFAULT"
__nv_reservedSMEM_offset_0_alias:
	.zero		0
	.zero		64


//--------------------- .nv.constant0._Z23compute_spectrum_kernelPKdS0_S0_Pdiiid --------------------------
	.section	.nv.constant0._Z23compute_spectrum_kernelPKdS0_S0_Pdiiid,"a",@progbits
	.sectionflags	@""
	.align	4
.nv.constant0._Z23compute_spectrum_kernelPKdS0_S0_Pdiiid:
	.zero		952


//--------------------- .nv.constant0._Z28compute_optical_depth_kernelPdPiPKddS2_iii --------------------------
	.section	.nv.constant0._Z28compute_optical_depth_kernelPdPiPKddS2_iii,"a",@progbits
	.sectionflags	@""
	.align	4
.nv.constant0._Z28compute_optical_depth_kernelPdPiPKddS2_iii:
	.zero		948


//--------------------- SYMBOLS --------------------------

	.type		.nv.reservedSmem.offset0,@object
	.size		.nv.reservedSmem.offset0,0x4
